	.target	sm_90a

	.elftype	@"ET_EXEC"


//--------------------- .note.nv.tkinfo           --------------------------
	.section	.note.nv.tkinfo,"",@"SHT_NOTE"
	.sectionflags	@"SHF_NOTE_NV_TKINFO"
	.tkinfo
        /*0018*/ 	.word	0x00000002
        /*0030*/ 	.string	""
        /*0030*/ 	.string	"ptxas"
        /*0030*/ 	.string	"Cuda compilation tools, release 13.0, V13.0.88"
        /*0030*/ 	.string	"Build cuda_13.0.r13.0/compiler.36424714_0"
        /*0030*/ 	.string	"-arch sm_90a -m 64 "



//--------------------- .note.nv.cuinfo           --------------------------
	.section	.note.nv.cuinfo,"",@"SHT_NOTE"
	.sectionflags	@"SHF_NOTE_NV_CUINFO"
        /*0018*/ 	.short	0x0002
        /*001a*/ 	.short	0x005a
        /*001c*/ 	.short	0x0082
	.zero		2


//--------------------- .nv.info                  --------------------------
	.section	.nv.info,"",@"SHT_CUDA_INFO"
	.align	4


	//----- nvinfo : EIATTR_REGCOUNT
	.align		4
        /*0000*/ 	.byte	0x04, 0x2f
        /*0002*/ 	.short	(.L_12 - .L_11)
	.align		4
.L_11:
        /*0004*/ 	.word	index@(_ZN7cutlass13device_kernelIN5flash19enable_sm80_to_sm89INS1_16FlashAttnFwdSm80INS1_25CollectiveMainloopFwdSm80ILi8ELi1ELb1EN4cute5tupleIJNS5_1CILi128EEENS7_ILi112EEES8_EEELi128ENS_10bfloat16_tEfNS_4arch4Sm80ELb1ELb0ELb0ELb1ELb0ELb1ELb1ELb1EEENS1_21CollectiveEpilogueFwdINS6_IJS8_S8_S9_EEENS6_IJNS7_ILi1EEESH_SH_EEESB_SD_Li256ELb1ELb1ELb1ELb0EEENS1_36VarlenDynamicPersistentTileSchedulerILi128ELi112ELi256ELi256ELb1ELb1ELb0ELb1ELb1ELb1EEEEEEEEEvNT_6ParamsE)
        /*0008*/ 	.word	0x00000004


	//----- nvinfo : EIATTR_FRAME_SIZE
	.align		4
.L_12:
        /*000c*/ 	.byte	0x04, 0x11
        /*000e*/ 	.short	(.L_14 - .L_13)
	.align		4
.L_13:
        /*0010*/ 	.word	index@(_ZN7cutlass13device_kernelIN5flash19enable_sm80_to_sm89INS1_16FlashAttnFwdSm80INS1_25CollectiveMainloopFwdSm80ILi8ELi1ELb1EN4cute5tupleIJNS5_1CILi128EEENS7_ILi112EEES8_EEELi128ENS_10bfloat16_tEfNS_4arch4Sm80ELb1ELb0ELb0ELb1ELb0ELb1ELb1ELb1EEENS1_21CollectiveEpilogueFwdINS6_IJS8_S8_S9_EEENS6_IJNS7_ILi1EEESH_SH_EEESB_SD_Li256ELb1ELb1ELb1ELb0EEENS1_36VarlenDynamicPersistentTileSchedulerILi128ELi112ELi256ELi256ELb1ELb1ELb0ELb1ELb1ELb1EEEEEEEEEvNT_6ParamsE)
        /*0014*/ 	.word	0x00000000


	//----- nvinfo : EIATTR_REGCOUNT
	.align		4
.L_14:
        /*0018*/ 	.byte	0x04, 0x2f
        /*001a*/ 	.short	(.L_16 - .L_15)
	.align		4
.L_15:
        /*001c*/ 	.word	index@(_ZN7cutlass13device_kernelIN5flash19enable_sm80_to_sm89INS1_16FlashAttnFwdSm80INS1_25CollectiveMainloopFwdSm80ILi8ELi1ELb1EN4cute5tupleIJNS5_1CILi128EEENS7_ILi112EEES8_EEELi128ENS_10bfloat16_tEfNS_4arch4Sm80ELb1ELb0ELb0ELb1ELb0ELb0ELb1ELb1EEENS1_21CollectiveEpilogueFwdINS6_IJS8_S8_S9_EEENS6_IJNS7_ILi1EEESH_SH_EEESB_SD_Li256ELb1ELb1ELb1ELb0EEENS1_36VarlenDynamicPersistentTileSchedulerILi128ELi112ELi256ELi256ELb1ELb1ELb0ELb1ELb1ELb1EEEEEEEEEvNT_6ParamsE)
        /*0020*/ 	.word	0x00000004


	//----- nvinfo : EIATTR_FRAME_SIZE
	.align		4
.L_16:
        /*0024*/ 	.byte	0x04, 0x11
        /*0026*/ 	.short	(.L_18 - .L_17)
	.align		4
.L_17:
        /*0028*/ 	.word	index@(_ZN7cutlass13device_kernelIN5flash19enable_sm80_to_sm89INS1_16FlashAttnFwdSm80INS1_25CollectiveMainloopFwdSm80ILi8ELi1ELb1EN4cute5tupleIJNS5_1CILi128EEENS7_ILi112EEES8_EEELi128ENS_10bfloat16_tEfNS_4arch4Sm80ELb1ELb0ELb0ELb1ELb0ELb0ELb1ELb1EEENS1_21CollectiveEpilogueFwdINS6_IJS8_S8_S9_EEENS6_IJNS7_ILi1EEESH_SH_EEESB_SD_Li256ELb1ELb1ELb1ELb0EEENS1_36VarlenDynamicPersistentTileSchedulerILi128ELi112ELi256ELi256ELb1ELb1ELb0ELb1ELb1ELb1EEEEEEEEEvNT_6ParamsE)
        /*002c*/ 	.word	0x00000000


	//----- nvinfo : EIATTR_REGCOUNT
	.align		4
.L_18:
        /*0030*/ 	.byte	0x04, 0x2f
        /*0032*/ 	.short	(.L_20 - .L_19)
	.align		4
.L_19:
        /*0034*/ 	.word	index@(_ZN7cutlass13device_kernelIN5flash19enable_sm80_to_sm89INS1_16FlashAttnFwdSm80INS1_25CollectiveMainloopFwdSm80ILi4ELi1ELb0EN4cute5tupleIJNS5_1CILi128EEENS7_ILi64EEES8_EEELi128ENS_10bfloat16_tEfNS_4arch4Sm80ELb1ELb0ELb0ELb0ELb0ELb0ELb1ELb1EEENS1_21CollectiveEpilogueFwdINS6_IJS8_S8_S9_EEENS6_IJNS7_ILi1EEESH_SH_EEESB_SD_Li128ELb0ELb1ELb1ELb0EEENS1_30DynamicPersistentTileSchedulerILi128ELi128ELb1ELb1ELb0EEEEEEEEEvNT_6ParamsE)
        /*0038*/ 	.word	0x00000004


	//----- nvinfo : EIATTR_FRAME_SIZE
	.align		4
.L_20:
        /*003c*/ 	.byte	0x04, 0x11
        /*003e*/ 	.short	(.L_22 - .L_21)
	.align		4
.L_21:
        /*0040*/ 	.word	index@(_ZN7cutlass13device_kernelIN5flash19enable_sm80_to_sm89INS1_16FlashAttnFwdSm80INS1_25CollectiveMainloopFwdSm80ILi4ELi1ELb0EN4cute5tupleIJNS5_1CILi128EEENS7_ILi64EEES8_EEELi128ENS_10bfloat16_tEfNS_4arch4Sm80ELb1ELb0ELb0ELb0ELb0ELb0ELb1ELb1EEENS1_21CollectiveEpilogueFwdINS6_IJS8_S8_S9_EEENS6_IJNS7_ILi1EEESH_SH_EEESB_SD_Li128ELb0ELb1ELb1ELb0EEENS1_30DynamicPersistentTileSchedulerILi128ELi128ELb1ELb1ELb0EEEEEEEEEvNT_6ParamsE)
        /*0044*/ 	.word	0x00000000


	//----- nvinfo : EIATTR_REGCOUNT
	.align		4
.L_22:
        /*0048*/ 	.byte	0x04, 0x2f
        /*004a*/ 	.short	(.L_24 - .L_23)
	.align		4
.L_23:
        /*004c*/ 	.word	index@(_ZN7cutlass13device_kernelIN5flash19enable_sm80_to_sm89INS1_16FlashAttnFwdSm80INS1_25CollectiveMainloopFwdSm80ILi8ELi1ELb1EN4cute5tupleIJNS5_1CILi128EEENS7_ILi96EEES8_EEELi128ENS_10bfloat16_tEfNS_4arch4Sm80ELb0ELb1ELb0ELb1ELb0ELb1ELb1ELb1EEENS1_21CollectiveEpilogueFwdINS6_IJS8_S8_S9_EEENS6_IJNS7_ILi1EEESH_SH_EEESB_SD_Li256ELb1ELb1ELb1ELb0EEENS1_36VarlenDynamicPersistentTileSchedulerILi128ELi96ELi256ELi256ELb1ELb1ELb0ELb1ELb0ELb1EEEEEEEEEvNT_6ParamsE)
        /*0050*/ 	.word	0x00000004


	//----- nvinfo : EIATTR_FRAME_SIZE
	.align		4
.L_24:
        /*0054*/ 	.byte	0x04, 0x11
        /*0056*/ 	.short	(.L_26 - .L_25)
	.align		4
.L_25:
        /*0058*/ 	.word	index@(_ZN7cutlass13device_kernelIN5flash19enable_sm80_to_sm89INS1_16FlashAttnFwdSm80INS1_25CollectiveMainloopFwdSm80ILi8ELi1ELb1EN4cute5tupleIJNS5_1CILi128EEENS7_ILi96EEES8_EEELi128ENS_10bfloat16_tEfNS_4arch4Sm80ELb0ELb1ELb0ELb1ELb0ELb1ELb1ELb1EEENS1_21CollectiveEpilogueFwdINS6_IJS8_S8_S9_EEENS6_IJNS7_ILi1EEESH_SH_EEESB_SD_Li256ELb1ELb1ELb1ELb0EEENS1_36VarlenDynamicPersistentTileSchedulerILi128ELi96ELi256ELi256ELb1ELb1ELb0ELb1ELb0ELb1EEEEEEEEEvNT_6ParamsE)
        /*005c*/ 	.word	0x00000000


	//----- nvinfo : EIATTR_REGCOUNT
	.align		4
.L_26:
        /*0060*/ 	.byte	0x04, 0x2f
        /*0062*/ 	.short	(.L_28 - .L_27)
	.align		4
.L_27:
        /*0064*/ 	.word	index@(_ZN7cutlass13device_kernelIN5flash19enable_sm80_to_sm89INS1_16FlashAttnFwdSm80INS1_25CollectiveMainloopFwdSm80ILi8ELi1ELb1EN4cute5tupleIJNS5_1CILi128EEENS7_ILi96EEES8_EEELi128ENS_10bfloat16_tEfNS_4arch4Sm80ELb0ELb1ELb0ELb1ELb0ELb0ELb1ELb1EEENS1_21CollectiveEpilogueFwdINS6_IJS8_S8_S9_EEENS6_IJNS7_ILi1EEESH_SH_EEESB_SD_Li256ELb1ELb1ELb1ELb0EEENS1_36VarlenDynamicPersistentTileSchedulerILi128ELi96ELi256ELi256ELb1ELb1ELb0ELb1ELb0ELb1EEEEEEEEEvNT_6ParamsE)
        /*0068*/ 	.word	0x00000004


	//----- nvinfo : EIATTR_FRAME_SIZE
	.align		4
.L_28:
        /*006c*/ 	.byte	0x04, 0x11
        /*006e*/ 	.short	(.L_30 - .L_29)
	.align		4
.L_29:
        /*0070*/ 	.word	index@(_ZN7cutlass13device_kernelIN5flash19enable_sm80_to_sm89INS1_16FlashAttnFwdSm80INS1_25CollectiveMainloopFwdSm80ILi8ELi1ELb1EN4cute5tupleIJNS5_1CILi128EEENS7_ILi96EEES8_EEELi128ENS_10bfloat16_tEfNS_4arch4Sm80ELb0ELb1ELb0ELb1ELb0ELb0ELb1ELb1EEENS1_21CollectiveEpilogueFwdINS6_IJS8_S8_S9_EEENS6_IJNS7_ILi1EEESH_SH_EEESB_SD_Li256ELb1ELb1ELb1ELb0EEENS1_36VarlenDynamicPersistentTileSchedulerILi128ELi96ELi256ELi256ELb1ELb1ELb0ELb1ELb0ELb1EEEEEEEEEvNT_6ParamsE)
        /*0074*/ 	.word	0x00000000


	//----- nvinfo : EIATTR_REGCOUNT
	.align		4
.L_30:
        /*0078*/ 	.byte	0x04, 0x2f
        /*007a*/ 	.short	(.L_32 - .L_31)
	.align		4
.L_31:
        /*007c*/ 	.word	index@(_ZN7cutlass13device_kernelIN5flash19enable_sm80_to_sm89INS1_16FlashAttnFwdSm80INS1_25CollectiveMainloopFwdSm80ILi4ELi1ELb0EN4cute5tupleIJNS5_1CILi128EEENS7_ILi48EEES8_EEELi128ENS_10bfloat16_tEfNS_4arch4Sm80ELb0ELb1ELb0ELb0ELb0ELb0ELb1ELb1EEENS1_21CollectiveEpilogueFwdINS6_IJS8_S8_S9_EEENS6_IJNS7_ILi1EEESH_SH_EEESB_SD_Li128ELb0ELb1ELb1ELb0EEENS1_19SingleTileSchedulerILb0ELb1ELb1ELi128EEEEEEEEEvNT_6ParamsE)
        /*0080*/ 	.word	0x00000004


	//----- nvinfo : EIATTR_FRAME_SIZE
	.align		4
.L_32:
        /*0084*/ 	.byte	0x04, 0x11
        /*0086*/ 	.short	(.L_34 - .L_33)
	.align		4
.L_33:
        /*0088*/ 	.word	index@(_ZN7cutlass13device_kernelIN5flash19enable_sm80_to_sm89INS1_16FlashAttnFwdSm80INS1_25CollectiveMainloopFwdSm80ILi4ELi1ELb0EN4cute5tupleIJNS5_1CILi128EEENS7_ILi48EEES8_EEELi128ENS_10bfloat16_tEfNS_4arch4Sm80ELb0ELb1ELb0ELb0ELb0ELb0ELb1ELb1EEENS1_21CollectiveEpilogueFwdINS6_IJS8_S8_S9_EEENS6_IJNS7_ILi1EEESH_SH_EEESB_SD_Li128ELb0ELb1ELb1ELb0EEENS1_19SingleTileSchedulerILb0ELb1ELb1ELi128EEEEEEEEEvNT_6ParamsE)
        /*008c*/ 	.word	0x00000000


	//----- nvinfo : EIATTR_REGCOUNT
	.align		4
.L_34:
        /*0090*/ 	.byte	0x04, 0x2f
        /*0092*/ 	.short	(.L_36 - .L_35)
	.align		4
.L_35:
        /*0094*/ 	.word	index@(_ZN7cutlass13device_kernelIN5flash19enable_sm80_to_sm89INS1_16FlashAttnFwdSm80INS1_25CollectiveMainloopFwdSm80ILi8ELi1ELb1EN4cute5tupleIJNS5_1CILi128EEENS7_ILi112EEES8_EEELi128ENS_10bfloat16_tEfNS_4arch4Sm80ELb0ELb0ELb0ELb1ELb0ELb1ELb1ELb1EEENS1_21CollectiveEpilogueFwdINS6_IJS8_S8_S9_EEENS6_IJNS7_ILi1EEESH_SH_EEESB_SD_Li256ELb1ELb1ELb1ELb0EEENS1_36VarlenDynamicPersistentTileSchedulerILi128ELi112ELi256ELi256ELb1ELb1ELb0ELb0ELb1ELb1EEEEEEEEEvNT_6ParamsE)
        /*0098*/ 	.word	0x00000004


	//----- nvinfo : EIATTR_FRAME_SIZE
	.align		4
.L_36:
        /*009c*/ 	.byte	0x04, 0x11
        /*009e*/ 	.short	(.L_38 - .L_37)
	.align		4
.L_37:
        /*00a0*/ 	.word	index@(_ZN7cutlass13device_kernelIN5flash19enable_sm80_to_sm89INS1_16FlashAttnFwdSm80INS1_25CollectiveMainloopFwdSm80ILi8ELi1ELb1EN4cute5tupleIJNS5_1CILi128EEENS7_ILi112EEES8_EEELi128ENS_10bfloat16_tEfNS_4arch4Sm80ELb0ELb0ELb0ELb1ELb0ELb1ELb1ELb1EEENS1_21CollectiveEpilogueFwdINS6_IJS8_S8_S9_EEENS6_IJNS7_ILi1EEESH_SH_EEESB_SD_Li256ELb1ELb1ELb1ELb0EEENS1_36VarlenDynamicPersistentTileSchedulerILi128ELi112ELi256ELi256ELb1ELb1ELb0ELb0ELb1ELb1EEEEEEEEEvNT_6ParamsE)
        /*00a4*/ 	.word	0x00000000


	//----- nvinfo : EIATTR_REGCOUNT
	.align		4
.L_38:
        /*00a8*/ 	.byte	0x04, 0x2f
        /*00aa*/ 	.short	(.L_40 - .L_39)
	.align		4
.L_39:
        /*00ac*/ 	.word	index@(_ZN7cutlass13device_kernelIN5flash19enable_sm80_to_sm89INS1_16FlashAttnFwdSm80INS1_25CollectiveMainloopFwdSm80ILi8ELi1ELb1EN4cute5tupleIJNS5_1CILi128EEENS7_ILi112EEES8_EEELi128ENS_10bfloat16_tEfNS_4arch4Sm80ELb0ELb0ELb0ELb1ELb0ELb0ELb1ELb1EEENS1_21CollectiveEpilogueFwdINS6_IJS8_S8_S9_EEENS6_IJNS7_ILi1EEESH_SH_EEESB_SD_Li256ELb1ELb1ELb1ELb0EEENS1_36VarlenDynamicPersistentTileSchedulerILi128ELi112ELi256ELi256ELb1ELb1ELb0ELb0ELb1ELb1EEEEEEEEEvNT_6ParamsE)
        /*00b0*/ 	.word	0x00000004


	//----- nvinfo : EIATTR_FRAME_SIZE
	.align		4
.L_40:
        /*00b4*/ 	.byte	0x04, 0x11
        /*00b6*/ 	.short	(.L_42 - .L_41)
	.align		4
.L_41:
        /*00b8*/ 	.word	index@(_ZN7cutlass13device_kernelIN5flash19enable_sm80_to_sm89INS1_16FlashAttnFwdSm80INS1_25CollectiveMainloopFwdSm80ILi8ELi1ELb1EN4cute5tupleIJNS5_1CILi128EEENS7_ILi112EEES8_EEELi128ENS_10bfloat16_tEfNS_4arch4Sm80ELb0ELb0ELb0ELb1ELb0ELb0ELb1ELb1EEENS1_21CollectiveEpilogueFwdINS6_IJS8_S8_S9_EEENS6_IJNS7_ILi1EEESH_SH_EEESB_SD_Li256ELb1ELb1ELb1ELb0EEENS1_36VarlenDynamicPersistentTileSchedulerILi128ELi112ELi256ELi256ELb1ELb1ELb0ELb0ELb1ELb1EEEEEEEEEvNT_6ParamsE)
        /*00bc*/ 	.word	0x00000000


	//----- nvinfo : EIATTR_REGCOUNT
	.align		4
.L_42:
        /*00c0*/ 	.byte	0x04, 0x2f
        /*00c2*/ 	.short	(.L_44 - .L_43)
	.align		4
.L_43:
        /*00c4*/ 	.word	index@(_ZN7cutlass13device_kernelIN5flash19enable_sm80_to_sm89INS1_16FlashAttnFwdSm80INS1_25CollectiveMainloopFwdSm80ILi4ELi1ELb0EN4cute5tupleIJNS5_1CILi128EEENS7_ILi64EEES8_EEELi128ENS_10bfloat16_tEfNS_4arch4Sm80ELb0ELb0ELb0ELb0ELb0ELb0ELb1ELb1EEENS1_21CollectiveEpilogueFwdINS6_IJS8_S8_S9_EEENS6_IJNS7_ILi1EEESH_SH_EEESB_SD_Li128ELb0ELb1ELb1ELb0EEENS1_19SingleTileSchedulerILb0ELb1ELb1ELi128EEEEEEEEEvNT_6ParamsE)
        /*00c8*/ 	.word	0x00000004


	//----- nvinfo : EIATTR_FRAME_SIZE
	.align		4
.L_44:
        /*00cc*/ 	.byte	0x04, 0x11
        /*00ce*/ 	.short	(.L_46 - .L_45)
	.align		4
.L_45:
        /*00d0*/ 	.word	index@(_ZN7cutlass13device_kernelIN5flash19enable_sm80_to_sm89INS1_16FlashAttnFwdSm80INS1_25CollectiveMainloopFwdSm80ILi4ELi1ELb0EN4cute5tupleIJNS5_1CILi128EEENS7_ILi64EEES8_EEELi128ENS_10bfloat16_tEfNS_4arch4Sm80ELb0ELb0ELb0ELb0ELb0ELb0ELb1ELb1EEENS1_21CollectiveEpilogueFwdINS6_IJS8_S8_S9_EEENS6_IJNS7_ILi1EEESH_SH_EEESB_SD_Li128ELb0ELb1ELb1ELb0EEENS1_19SingleTileSchedulerILb0ELb1ELb1ELi128EEEEEEEEEvNT_6ParamsE)
        /*00d4*/ 	.word	0x00000000


	//----- nvinfo : EIATTR_REGCOUNT
	.align		4
.L_46:
        /*00d8*/ 	.byte	0x04, 0x2f
        /*00da*/ 	.short	(.L_48 - .L_47)
	.align		4
.L_47:
        /*00dc*/ 	.word	index@(_ZN7cutlass13device_kernelIN5flash19enable_sm80_to_sm89INS1_16FlashAttnFwdSm80INS1_25CollectiveMainloopFwdSm80ILi8ELi1ELb1EN4cute5tupleIJNS5_1CILi128EEES8_S8_EEELi128ENS_10bfloat16_tEfNS_4arch4Sm80ELb1ELb0ELb0ELb0ELb0ELb0ELb1ELb1EEENS1_21CollectiveEpilogueFwdIS9_NS6_IJNS7_ILi1EEESF_SF_EEESA_SC_Li256ELb0ELb1ELb1ELb0EEENS1_30DynamicPersistentTileSchedulerILi256ELi256ELb1ELb1ELb0EEEEEEEEEvNT_6ParamsE)
        /*00e0*/ 	.word	0x00000004


	//----- nvinfo : EIATTR_FRAME_SIZE
	.align		4
.L_48:
        /*00e4*/ 	.byte	0x04, 0x11
        /*00e6*/ 	.short	(.L_50 - .L_49)
	.align		4
.L_49:
        /*00e8*/ 	.word	index@(_ZN7cutlass13device_kernelIN5flash19enable_sm80_to_sm89INS1_16FlashAttnFwdSm80INS1_25CollectiveMainloopFwdSm80ILi8ELi1ELb1EN4cute5tupleIJNS5_1CILi128EEES8_S8_EEELi128ENS_10bfloat16_tEfNS_4arch4Sm80ELb1ELb0ELb0ELb0ELb0ELb0ELb1ELb1EEENS1_21CollectiveEpilogueFwdIS9_NS6_IJNS7_ILi1EEESF_SF_EEESA_SC_Li256ELb0ELb1ELb1ELb0EEENS1_30DynamicPersistentTileSchedulerILi256ELi256ELb1ELb1ELb0EEEEEEEEEvNT_6ParamsE)
        /*00ec*/ 	.word	0x00000000


	//----- nvinfo : EIATTR_REGCOUNT
	.align		4
.L_50:
        /*00f0*/ 	.byte	0x04, 0x2f
        /*00f2*/ 	.short	(.L_52 - .L_51)
	.align		4
.L_51:
        /*00f4*/ 	.word	index@(_ZN7cutlass13device_kernelIN5flash19enable_sm80_to_sm89INS1_16FlashAttnFwdSm80INS1_25CollectiveMainloopFwdSm80ILi8ELi1ELb1EN4cute5tupleIJNS5_1CILi128EEENS7_ILi96EEES8_EEELi128ENS_10bfloat16_tEfNS_4arch4Sm80ELb0ELb1ELb0ELb0ELb0ELb0ELb1ELb1EEENS1_21CollectiveEpilogueFwdINS6_IJS8_S8_S9_EEENS6_IJNS7_ILi1EEESH_SH_EEESB_SD_Li256ELb0ELb1ELb1ELb0EEENS1_19SingleTileSchedulerILb0ELb1ELb1ELi128EEEEEEEEEvNT_6ParamsE)
        /*00f8*/ 	.word	0x00000004


	//----- nvinfo : EIATTR_FRAME_SIZE
	.align		4
.L_52:
        /*00fc*/ 	.byte	0x04, 0x11
        /*00fe*/ 	.short	(.L_54 - .L_53)
	.align		4
.L_53:
        /*0100*/ 	.word	index@(_ZN7cutlass13device_kernelIN5flash19enable_sm80_to_sm89INS1_16FlashAttnFwdSm80INS1_25CollectiveMainloopFwdSm80ILi8ELi1ELb1EN4cute5tupleIJNS5_1CILi128EEENS7_ILi96EEES8_EEELi128ENS_10bfloat16_tEfNS_4arch4Sm80ELb0ELb1ELb0ELb0ELb0ELb0ELb1ELb1EEENS1_21CollectiveEpilogueFwdINS6_IJS8_S8_S9_EEENS6_IJNS7_ILi1EEESH_SH_EEESB_SD_Li256ELb0ELb1ELb1ELb0EEENS1_19SingleTileSchedulerILb0ELb1ELb1ELi128EEEEEEEEEvNT_6ParamsE)
        /*0104*/ 	.word	0x00000000


	//----- nvinfo : EIATTR_REGCOUNT
	.align		4
.L_54:
        /*0108*/ 	.byte	0x04, 0x2f
        /*010a*/ 	.short	(.L_56 - .L_55)
	.align		4
.L_55:
        /*010c*/ 	.word	index@(_ZN7cutlass13device_kernelIN5flash19enable_sm80_to_sm89INS1_16FlashAttnFwdSm80INS1_25CollectiveMainloopFwdSm80ILi8ELi1ELb1EN4cute5tupleIJNS5_1CILi128EEES8_S8_EEELi128ENS_10bfloat16_tEfNS_4arch4Sm80ELb0ELb0ELb0ELb0ELb0ELb0ELb1ELb1EEENS1_21CollectiveEpilogueFwdIS9_NS6_IJNS7_ILi1EEESF_SF_EEESA_SC_Li256ELb0ELb1ELb1ELb0EEENS1_19SingleTileSchedulerILb0ELb1ELb1ELi128EEEEEEEEEvNT_6ParamsE)
        /*0110*/ 	.word	0x00000004


	//----- nvinfo : EIATTR_FRAME_SIZE
	.align		4
.L_56:
        /*0114*/ 	.byte	0x04, 0x11
        /*0116*/ 	.short	(.L_58 - .L_57)
	.align		4
.L_57:
        /*0118*/ 	.word	index@(_ZN7cutlass13device_kernelIN5flash19enable_sm80_to_sm89INS1_16FlashAttnFwdSm80INS1_25CollectiveMainloopFwdSm80ILi8ELi1ELb1EN4cute5tupleIJNS5_1CILi128EEES8_S8_EEELi128ENS_10bfloat16_tEfNS_4arch4Sm80ELb0ELb0ELb0ELb0ELb0ELb0ELb1ELb1EEENS1_21CollectiveEpilogueFwdIS9_NS6_IJNS7_ILi1EEESF_SF_EEESA_SC_Li256ELb0ELb1ELb1ELb0EEENS1_19SingleTileSchedulerILb0ELb1ELb1ELi128EEEEEEEEEvNT_6ParamsE)
        /*011c*/ 	.word	0x00000000


	//----- nvinfo : EIATTR_MIN_STACK_SIZE
	.align		4
.L_58:
        /*0120*/ 	.byte	0x04, 0x12
        /*0122*/ 	.short	(.L_60 - .L_59)
	.align		4
.L_59:
        /*0124*/ 	.word	index@(_ZN7cutlass13device_kernelIN5flash19enable_sm80_to_sm89INS1_16FlashAttnFwdSm80INS1_25CollectiveMainloopFwdSm80ILi8ELi1ELb1EN4cute5tupleIJNS5_1CILi128EEES8_S8_EEELi128ENS_10bfloat16_tEfNS_4arch4Sm80ELb0ELb0ELb0ELb0ELb0ELb0ELb1ELb1EEENS1_21CollectiveEpilogueFwdIS9_NS6_IJNS7_ILi1EEESF_SF_EEESA_SC_Li256ELb0ELb1ELb1ELb0EEENS1_19SingleTileSchedulerILb0ELb1ELb1ELi128EEEEEEEEEvNT_6ParamsE)
        /*0128*/ 	.word	0x00000000


	//----- nvinfo : EIATTR_MIN_STACK_SIZE
	.align		4
.L_60:
        /*012c*/ 	.byte	0x04, 0x12
        /*012e*/ 	.short	(.L_62 - .L_61)
	.align		4
.L_61:
        /*0130*/ 	.word	index@(_ZN7cutlass13device_kernelIN5flash19enable_sm80_to_sm89INS1_16FlashAttnFwdSm80INS1_25CollectiveMainloopFwdSm80ILi8ELi1ELb1EN4cute5tupleIJNS5_1CILi128EEENS7_ILi96EEES8_EEELi128ENS_10bfloat16_tEfNS_4arch4Sm80ELb0ELb1ELb0ELb0ELb0ELb0ELb1ELb1EEENS1_21CollectiveEpilogueFwdINS6_IJS8_S8_S9_EEENS6_IJNS7_ILi1EEESH_SH_EEESB_SD_Li256ELb0ELb1ELb1ELb0EEENS1_19SingleTileSchedulerILb0ELb1ELb1ELi128EEEEEEEEEvNT_6ParamsE)
        /*0134*/ 	.word	0x00000000


	//----- nvinfo : EIATTR_MIN_STACK_SIZE
	.align		4
.L_62:
        /*0138*/ 	.byte	0x04, 0x12
        /*013a*/ 	.short	(.L_64 - .L_63)
	.align		4
.L_63:
        /*013c*/ 	.word	index@(_ZN7cutlass13device_kernelIN5flash19enable_sm80_to_sm89INS1_16FlashAttnFwdSm80INS1_25CollectiveMainloopFwdSm80ILi8ELi1ELb1EN4cute5tupleIJNS5_1CILi128EEES8_S8_EEELi128ENS_10bfloat16_tEfNS_4arch4Sm80ELb1ELb0ELb0ELb0ELb0ELb0ELb1ELb1EEENS1_21CollectiveEpilogueFwdIS9_NS6_IJNS7_ILi1EEESF_SF_EEESA_SC_Li256ELb0ELb1ELb1ELb0EEENS1_30DynamicPersistentTileSchedulerILi256ELi256ELb1ELb1ELb0EEEEEEEEEvNT_6ParamsE)
        /*0140*/ 	.word	0x00000000


	//----- nvinfo : EIATTR_MIN_STACK_SIZE
	.align		4
.L_64:
        /*0144*/ 	.byte	0x04, 0x12
        /*0146*/ 	.short	(.L_66 - .L_65)
	.align		4
.L_65:
        /*0148*/ 	.word	index@(_ZN7cutlass13device_kernelIN5flash19enable_sm80_to_sm89INS1_16FlashAttnFwdSm80INS1_25CollectiveMainloopFwdSm80ILi4ELi1ELb0EN4cute5tupleIJNS5_1CILi128EEENS7_ILi64EEES8_EEELi128ENS_10bfloat16_tEfNS_4arch4Sm80ELb0ELb0ELb0ELb0ELb0ELb0ELb1ELb1EEENS1_21CollectiveEpilogueFwdINS6_IJS8_S8_S9_EEENS6_IJNS7_ILi1EEESH_SH_EEESB_SD_Li128ELb0ELb1ELb1ELb0EEENS1_19SingleTileSchedulerILb0ELb1ELb1ELi128EEEEEEEEEvNT_6ParamsE)
        /*014c*/ 	.word	0x00000000


	//----- nvinfo : EIATTR_MIN_STACK_SIZE
	.align		4
.L_66:
        /*0150*/ 	.byte	0x04, 0x12
        /*0152*/ 	.short	(.L_68 - .L_67)
	.align		4
.L_67:
        /*0154*/ 	.word	index@(_ZN7cutlass13device_kernelIN5flash19enable_sm80_to_sm89INS1_16FlashAttnFwdSm80INS1_25CollectiveMainloopFwdSm80ILi8ELi1ELb1EN4cute5tupleIJNS5_1CILi128EEENS7_ILi112EEES8_EEELi128ENS_10bfloat16_tEfNS_4arch4Sm80ELb0ELb0ELb0ELb1ELb0ELb0ELb1ELb1EEENS1_21CollectiveEpilogueFwdINS6_IJS8_S8_S9_EEENS6_IJNS7_ILi1EEESH_SH_EEESB_SD_Li256ELb1ELb1ELb1ELb0EEENS1_36VarlenDynamicPersistentTileSchedulerILi128ELi112ELi256ELi256ELb1ELb1ELb0ELb0ELb1ELb1EEEEEEEEEvNT_6ParamsE)
        /*0158*/ 	.word	0x00000000


	//----- nvinfo : EIATTR_MIN_STACK_SIZE
	.align		4
.L_68:
        /*015c*/ 	.byte	0x04, 0x12
        /*015e*/ 	.short	(.L_70 - .L_69)
	.align		4
.L_69:
        /*0160*/ 	.word	index@(_ZN7cutlass13device_kernelIN5flash19enable_sm80_to_sm89INS1_16FlashAttnFwdSm80INS1_25CollectiveMainloopFwdSm80ILi8ELi1ELb1EN4cute5tupleIJNS5_1CILi128EEENS7_ILi112EEES8_EEELi128ENS_10bfloat16_tEfNS_4arch4Sm80ELb0ELb0ELb0ELb1ELb0ELb1ELb1ELb1EEENS1_21CollectiveEpilogueFwdINS6_IJS8_S8_S9_EEENS6_IJNS7_ILi1EEESH_SH_EEESB_SD_Li256ELb1ELb1ELb1ELb0EEENS1_36VarlenDynamicPersistentTileSchedulerILi128ELi112ELi256ELi256ELb1ELb1ELb0ELb0ELb1ELb1EEEEEEEEEvNT_6ParamsE)
        /*0164*/ 	.word	0x00000000


	//----- nvinfo : EIATTR_MIN_STACK_SIZE
	.align		4
.L_70:
        /*0168*/ 	.byte	0x04, 0x12
        /*016a*/ 	.short	(.L_72 - .L_71)
	.align		4
.L_71:
        /*016c*/ 	.word	index@(_ZN7cutlass13device_kernelIN5flash19enable_sm80_to_sm89INS1_16FlashAttnFwdSm80INS1_25CollectiveMainloopFwdSm80ILi4ELi1ELb0EN4cute5tupleIJNS5_1CILi128EEENS7_ILi48EEES8_EEELi128ENS_10bfloat16_tEfNS_4arch4Sm80ELb0ELb1ELb0ELb0ELb0ELb0ELb1ELb1EEENS1_21CollectiveEpilogueFwdINS6_IJS8_S8_S9_EEENS6_IJNS7_ILi1EEESH_SH_EEESB_SD_Li128ELb0ELb1ELb1ELb0EEENS1_19SingleTileSchedulerILb0ELb1ELb1ELi128EEEEEEEEEvNT_6ParamsE)
        /*0170*/ 	.word	0x00000000


	//----- nvinfo : EIATTR_MIN_STACK_SIZE
	.align		4
.L_72:
        /*0174*/ 	.byte	0x04, 0x12
        /*0176*/ 	.short	(.L_74 - .L_73)
	.align		4
.L_73:
        /*0178*/ 	.word	index@(_ZN7cutlass13device_kernelIN5flash19enable_sm80_to_sm89INS1_16FlashAttnFwdSm80INS1_25CollectiveMainloopFwdSm80ILi8ELi1ELb1EN4cute5tupleIJNS5_1CILi128EEENS7_ILi96EEES8_EEELi128ENS_10bfloat16_tEfNS_4arch4Sm80ELb0ELb1ELb0ELb1ELb0ELb0ELb1ELb1EEENS1_21CollectiveEpilogueFwdINS6_IJS8_S8_S9_EEENS6_IJNS7_ILi1EEESH_SH_EEESB_SD_Li256ELb1ELb1ELb1ELb0EEENS1_36VarlenDynamicPersistentTileSchedulerILi128ELi96ELi256ELi256ELb1ELb1ELb0ELb1ELb0ELb1EEEEEEEEEvNT_6ParamsE)
        /*017c*/ 	.word	0x00000000


	//----- nvinfo : EIATTR_MIN_STACK_SIZE
	.align		4
.L_74:
        /*0180*/ 	.byte	0x04, 0x12
        /*0182*/ 	.short	(.L_76 - .L_75)
	.align		4
.L_75:
        /*0184*/ 	.word	index@(_ZN7cutlass13device_kernelIN5flash19enable_sm80_to_sm89INS1_16FlashAttnFwdSm80INS1_25CollectiveMainloopFwdSm80ILi8ELi1ELb1EN4cute5tupleIJNS5_1CILi128EEENS7_ILi96EEES8_EEELi128ENS_10bfloat16_tEfNS_4arch4Sm80ELb0ELb1ELb0ELb1ELb0ELb1ELb1ELb1EEENS1_21CollectiveEpilogueFwdINS6_IJS8_S8_S9_EEENS6_IJNS7_ILi1EEESH_SH_EEESB_SD_Li256ELb1ELb1ELb1ELb0EEENS1_36VarlenDynamicPersistentTileSchedulerILi128ELi96ELi256ELi256ELb1ELb1ELb0ELb1ELb0ELb1EEEEEEEEEvNT_6ParamsE)
        /*0188*/ 	.word	0x00000000


	//----- nvinfo : EIATTR_MIN_STACK_SIZE
	.align		4
.L_76:
        /*018c*/ 	.byte	0x04, 0x12
        /*018e*/ 	.short	(.L_78 - .L_77)
	.align		4
.L_77:
        /*0190*/ 	.word	index@(_ZN7cutlass13device_kernelIN5flash19enable_sm80_to_sm89INS1_16FlashAttnFwdSm80INS1_25CollectiveMainloopFwdSm80ILi4ELi1ELb0EN4cute5tupleIJNS5_1CILi128EEENS7_ILi64EEES8_EEELi128ENS_10bfloat16_tEfNS_4arch4Sm80ELb1ELb0ELb0ELb0ELb0ELb0ELb1ELb1EEENS1_21CollectiveEpilogueFwdINS6_IJS8_S8_S9_EEENS6_IJNS7_ILi1EEESH_SH_EEESB_SD_Li128ELb0ELb1ELb1ELb0EEENS1_30DynamicPersistentTileSchedulerILi128ELi128ELb1ELb1ELb0EEEEEEEEEvNT_6ParamsE)
        /*0194*/ 	.word	0x00000000


	//----- nvinfo : EIATTR_MIN_STACK_SIZE
	.align		4
.L_78:
        /*0198*/ 	.byte	0x04, 0x12
        /*019a*/ 	.short	(.L_80 - .L_79)
	.align		4
.L_79:
        /*019c*/ 	.word	index@(_ZN7cutlass13device_kernelIN5flash19enable_sm80_to_sm89INS1_16FlashAttnFwdSm80INS1_25CollectiveMainloopFwdSm80ILi8ELi1ELb1EN4cute5tupleIJNS5_1CILi128EEENS7_ILi112EEES8_EEELi128ENS_10bfloat16_tEfNS_4arch4Sm80ELb1ELb0ELb0ELb1ELb0ELb0ELb1ELb1EEENS1_21CollectiveEpilogueFwdINS6_IJS8_S8_S9_EEENS6_IJNS7_ILi1EEESH_SH_EEESB_SD_Li256ELb1ELb1ELb1ELb0EEENS1_36VarlenDynamicPersistentTileSchedulerILi128ELi112ELi256ELi256ELb1ELb1ELb0ELb1ELb1ELb1EEEEEEEEEvNT_6ParamsE)
        /*01a0*/ 	.word	0x00000000


	//----- nvinfo : EIATTR_MIN_STACK_SIZE
	.align		4
.L_80:
        /*01a4*/ 	.byte	0x04, 0x12
        /*01a6*/ 	.short	(.L_82 - .L_81)
	.align		4
.L_81:
        /*01a8*/ 	.word	index@(_ZN7cutlass13device_kernelIN5flash19enable_sm80_to_sm89INS1_16FlashAttnFwdSm80INS1_25CollectiveMainloopFwdSm80ILi8ELi1ELb1EN4cute5tupleIJNS5_1CILi128EEENS7_ILi112EEES8_EEELi128ENS_10bfloat16_tEfNS_4arch4Sm80ELb1ELb0ELb0ELb1ELb0ELb1ELb1ELb1EEENS1_21CollectiveEpilogueFwdINS6_IJS8_S8_S9_EEENS6_IJNS7_ILi1EEESH_SH_EEESB_SD_Li256ELb1ELb1ELb1ELb0EEENS1_36VarlenDynamicPersistentTileSchedulerILi128ELi112ELi256ELi256ELb1ELb1ELb0ELb1ELb1ELb1EEEEEEEEEvNT_6ParamsE)
        /*01ac*/ 	.word	0x00000000
.L_82:


//--------------------- .nv.compat                --------------------------
	.section	.nv.compat,"",@"SHT_CUDA_COMPAT_INFO"
	.align	4
        /*0000*/ 	.byte	0x02, 0x09, 0x01, 0x00, 0x02, 0x02, 0x01, 0x00, 0x02, 0x05, 0x05, 0x00, 0x03, 0x07, 0x01, 0x01
        /*0010*/ 	.byte	0x02, 0x03, 0x00, 0x00, 0x02, 0x06, 0x01, 0x00, 0x04, 0x0b, 0x08, 0x00, 0x00, 0x00, 0x00, 0x00
        /*0020*/ 	.byte	0x00, 0x00, 0x00, 0x00


//--------------------- .nv.info._ZN7cutlass13device_kernelIN5flash19enable_sm80_to_sm89INS1_16FlashAttnFwdSm80INS1_25CollectiveMainloopFwdSm80ILi8ELi1ELb1EN4cute5tupleIJNS5_1CILi128EEES8_S8_EEELi128ENS_10bfloat16_tEfNS_4arch4Sm80ELb0ELb0ELb0ELb0ELb0ELb0ELb1ELb1EEENS1_21CollectiveEpilogueFwdIS9_NS6_IJNS7_ILi1EEESF_SF_EEESA_SC_Li256ELb0ELb1ELb1ELb0EEENS1_19SingleTileSchedulerILb0ELb1ELb1ELi128EEEEEEEEEvNT_6ParamsE --------------------------
	.section	.nv.info._ZN7cutlass13device_kernelIN5flash19enable_sm80_to_sm89INS1_16FlashAttnFwdSm80INS1_25CollectiveMainloopFwdSm80ILi8ELi1ELb1EN4cute5tupleIJNS5_1CILi128EEES8_S8_EEELi128ENS_10bfloat16_tEfNS_4arch4Sm80ELb0ELb0ELb0ELb0ELb0ELb0ELb1ELb1EEENS1_21CollectiveEpilogueFwdIS9_NS6_IJNS7_ILi1EEESF_SF_EEESA_SC_Li256ELb0ELb1ELb1ELb0EEENS1_19SingleTileSchedulerILb0ELb1ELb1ELi128EEEEEEEEEvNT_6ParamsE,"",@"SHT_CUDA_INFO"
	.sectionflags	@""
	.align	4


	//----- nvinfo : EIATTR_CUDA_API_VERSION
	.align		4
        /*0000*/ 	.byte	0x04, 0x37
        /*0002*/ 	.short	(.L_84 - .L_83)
.L_83:
        /*0004*/ 	.word	0x00000082


	//----- nvinfo : EIATTR_KPARAM_INFO
	.align		4
.L_84:
        /*0008*/ 	.byte	0x04, 0x17
        /*000a*/ 	.short	(.L_86 - .L_85)
.L_85:
        /*000c*/ 	.word	0x00000000
        /*0010*/ 	.short	0x0000
        /*0012*/ 	.short	0x0000
        /*0014*/ 	.byte	0x00, 0xf0, 0x61, 0x10


	//----- nvinfo : EIATTR_SPARSE_MMA_MASK
	.align		4
.L_86:
        /*0018*/ 	.byte	0x03, 0x50
        /*001a*/ 	.short	0x0000


	//----- nvinfo : EIATTR_MAXREG_COUNT
	.align		4
        /*001c*/ 	.byte	0x03, 0x1b
        /*001e*/ 	.short	0x00ff


	//----- nvinfo : EIATTR_MERCURY_ISA_VERSION
	.align		4
        /*0020*/ 	.byte	0x03, 0x5f
        /*0022*/ 	.short	0x0101


	//----- nvinfo : EIATTR_EXIT_INSTR_OFFSETS
	.align		4
        /*0024*/ 	.byte	0x04, 0x1c
        /*0026*/ 	.short	(.L_88 - .L_87)


	//   ....[0]....
.L_87:
        /*0028*/ 	.word	0x00000010


	//----- nvinfo : EIATTR_MAX_THREADS
	.align		4
.L_88:
        /*002c*/ 	.byte	0x04, 0x05
        /*002e*/ 	.short	(.L_90 - .L_89)
.L_89:
        /*0030*/ 	.word	0x00000100
        /*0034*/ 	.word	0x00000001
        /*0038*/ 	.word	0x00000001


	//----- nvinfo : EIATTR_CBANK_PARAM_SIZE
	.align		4
.L_90:
        /*003c*/ 	.byte	0x03, 0x19
        /*003e*/ 	.short	0x0418


	//----- nvinfo : EIATTR_PARAM_CBANK
	.align		4
        /*0040*/ 	.byte	0x04, 0x0a
        /*0042*/ 	.short	(.L_92 - .L_91)
	.align		4
.L_91:
        /*0044*/ 	.word	index@(.nv.constant0._ZN7cutlass13device_kernelIN5flash19enable_sm80_to_sm89INS1_16FlashAttnFwdSm80INS1_25CollectiveMainloopFwdSm80ILi8ELi1ELb1EN4cute5tupleIJNS5_1CILi128EEES8_S8_EEELi128ENS_10bfloat16_tEfNS_4arch4Sm80ELb0ELb0ELb0ELb0ELb0ELb0ELb1ELb1EEENS1_21CollectiveEpilogueFwdIS9_NS6_IJNS7_ILi1EEESF_SF_EEESA_SC_Li256ELb0ELb1ELb1ELb0EEENS1_19SingleTileSchedulerILb0ELb1ELb1ELi128EEEEEEEEEvNT_6ParamsE)
        /*0048*/ 	.short	0x0210
        /*004a*/ 	.short	0x0418


	//----- nvinfo : EIATTR_SW_WAR
	.align		4
.L_92:
        /*004c*/ 	.byte	0x04, 0x36
        /*004e*/ 	.short	(.L_94 - .L_93)
.L_93:
        /*0050*/ 	.word	0x00000008
.L_94:


//--------------------- .nv.info._ZN7cutlass13device_kernelIN5flash19enable_sm80_to_sm89INS1_16FlashAttnFwdSm80INS1_25CollectiveMainloopFwdSm80ILi8ELi1ELb1EN4cute5tupleIJNS5_1CILi128EEENS7_ILi96EEES8_EEELi128ENS_10bfloat16_tEfNS_4arch4Sm80ELb0ELb1ELb0ELb0ELb0ELb0ELb1ELb1EEENS1_21CollectiveEpilogueFwdINS6_IJS8_S8_S9_EEENS6_IJNS7_ILi1EEESH_SH_EEESB_SD_Li256ELb0ELb1ELb1ELb0EEENS1_19SingleTileSchedulerILb0ELb1ELb1ELi128EEEEEEEEEvNT_6ParamsE --------------------------
	.section	.nv.info._ZN7cutlass13device_kernelIN5flash19enable_sm80_to_sm89INS1_16FlashAttnFwdSm80INS1_25CollectiveMainloopFwdSm80ILi8ELi1ELb1EN4cute5tupleIJNS5_1CILi128EEENS7_ILi96EEES8_EEELi128ENS_10bfloat16_tEfNS_4arch4Sm80ELb0ELb1ELb0ELb0ELb0ELb0ELb1ELb1EEENS1_21CollectiveEpilogueFwdINS6_IJS8_S8_S9_EEENS6_IJNS7_ILi1EEESH_SH_EEESB_SD_Li256ELb0ELb1ELb1ELb0EEENS1_19SingleTileSchedulerILb0ELb1ELb1ELi128EEEEEEEEEvNT_6ParamsE,"",@"SHT_CUDA_INFO"
	.sectionflags	@""
	.align	4


	//----- nvinfo : EIATTR_CUDA_API_VERSION
	.align		4
        /*0000*/ 	.byte	0x04, 0x37
        /*0002*/ 	.short	(.L_96 - .L_95)
.L_95:
        /*0004*/ 	.word	0x00000082


	//----- nvinfo : EIATTR_KPARAM_INFO
	.align		4
.L_96:
        /*0008*/ 	.byte	0x04, 0x17
        /*000a*/ 	.short	(.L_98 - .L_97)
.L_97:
        /*000c*/ 	.word	0x00000000
        /*0010*/ 	.short	0x0000
        /*0012*/ 	.short	0x0000
        /*0014*/ 	.byte	0x00, 0xf0, 0x61, 0x10


	//----- nvinfo : EIATTR_SPARSE_MMA_MASK
	.align		4
.L_98:
        /*0018*/ 	.byte	0x03, 0x50
        /*001a*/ 	.short	0x0000


	//----- nvinfo : EIATTR_MAXREG_COUNT
	.align		4
        /*001c*/ 	.byte	0x03, 0x1b
        /*001e*/ 	.short	0x00ff


	//----- nvinfo : EIATTR_MERCURY_ISA_VERSION
	.align		4
        /*0020*/ 	.byte	0x03, 0x5f
        /*0022*/ 	.short	0x0101


	//----- nvinfo : EIATTR_EXIT_INSTR_OFFSETS
	.align		4
        /*0024*/ 	.byte	0x04, 0x1c
        /*0026*/ 	.short	(.L_100 - .L_99)


	//   ....[0]....
.L_99:
        /*0028*/ 	.word	0x00000010


	//----- nvinfo : EIATTR_MAX_THREADS
	.align		4
.L_100:
        /*002c*/ 	.byte	0x04, 0x05
        /*002e*/ 	.short	(.L_102 - .L_101)
.L_101:
        /*0030*/ 	.word	0x00000100
        /*0034*/ 	.word	0x00000001
        /*0038*/ 	.word	0x00000001


	//----- nvinfo : EIATTR_CBANK_PARAM_SIZE
	.align		4
.L_102:
        /*003c*/ 	.byte	0x03, 0x19
        /*003e*/ 	.short	0x0418


	//----- nvinfo : EIATTR_PARAM_CBANK
	.align		4
        /*0040*/ 	.byte	0x04, 0x0a
        /*0042*/ 	.short	(.L_104 - .L_103)
	.align		4
.L_103:
        /*0044*/ 	.word	index@(.nv.constant0._ZN7cutlass13device_kernelIN5flash19enable_sm80_to_sm89INS1_16FlashAttnFwdSm80INS1_25CollectiveMainloopFwdSm80ILi8ELi1ELb1EN4cute5tupleIJNS5_1CILi128EEENS7_ILi96EEES8_EEELi128ENS_10bfloat16_tEfNS_4arch4Sm80ELb0ELb1ELb0ELb0ELb0ELb0ELb1ELb1EEENS1_21CollectiveEpilogueFwdINS6_IJS8_S8_S9_EEENS6_IJNS7_ILi1EEESH_SH_EEESB_SD_Li256ELb0ELb1ELb1ELb0EEENS1_19SingleTileSchedulerILb0ELb1ELb1ELi128EEEEEEEEEvNT_6ParamsE)
        /*0048*/ 	.short	0x0210
        /*004a*/ 	.short	0x0418


	//----- nvinfo : EIATTR_SW_WAR
	.align		4
.L_104:
        /*004c*/ 	.byte	0x04, 0x36
        /*004e*/ 	.short	(.L_106 - .L_105)
.L_105:
        /*0050*/ 	.word	0x00000008
.L_106:


//--------------------- .nv.info._ZN7cutlass13device_kernelIN5flash19enable_sm80_to_sm89INS1_16FlashAttnFwdSm80INS1_25CollectiveMainloopFwdSm80ILi8ELi1ELb1EN4cute5tupleIJNS5_1CILi128EEES8_S8_EEELi128ENS_10bfloat16_tEfNS_4arch4Sm80ELb1ELb0ELb0ELb0ELb0ELb0ELb1ELb1EEENS1_21CollectiveEpilogueFwdIS9_NS6_IJNS7_ILi1EEESF_SF_EEESA_SC_Li256ELb0ELb1ELb1ELb0EEENS1_30DynamicPersistentTileSchedulerILi256ELi256ELb1ELb1ELb0EEEEEEEEEvNT_6ParamsE --------------------------
	.section	.nv.info._ZN7cutlass13device_kernelIN5flash19enable_sm80_to_sm89INS1_16FlashAttnFwdSm80INS1_25CollectiveMainloopFwdSm80ILi8ELi1ELb1EN4cute5tupleIJNS5_1CILi128EEES8_S8_EEELi128ENS_10bfloat16_tEfNS_4arch4Sm80ELb1ELb0ELb0ELb0ELb0ELb0ELb1ELb1EEENS1_21CollectiveEpilogueFwdIS9_NS6_IJNS7_ILi1EEESF_SF_EEESA_SC_Li256ELb0ELb1ELb1ELb0EEENS1_30DynamicPersistentTileSchedulerILi256ELi256ELb1ELb1ELb0EEEEEEEEEvNT_6ParamsE,"",@"SHT_CUDA_INFO"
	.sectionflags	@""
	.align	4


	//----- nvinfo : EIATTR_CUDA_API_VERSION
	.align		4
        /*0000*/ 	.byte	0x04, 0x37
        /*0002*/ 	.short	(.L_108 - .L_107)
.L_107:
        /*0004*/ 	.word	0x00000082


	//----- nvinfo : EIATTR_KPARAM_INFO
	.align		4
.L_108:
        /*0008*/ 	.byte	0x04, 0x17
        /*000a*/ 	.short	(.L_110 - .L_109)
.L_109:
        /*000c*/ 	.word	0x00000000
        /*0010*/ 	.short	0x0000
        /*0012*/ 	.short	0x0000
        /*0014*/ 	.byte	0x00, 0xf0, 0xa1, 0x10


	//----- nvinfo : EIATTR_SPARSE_MMA_MASK
	.align		4
.L_110:
        /*0018*/ 	.byte	0x03, 0x50
        /*001a*/ 	.short	0x0000


	//----- nvinfo : EIATTR_MAXREG_COUNT
	.align		4
        /*001c*/ 	.byte	0x03, 0x1b
        /*001e*/ 	.short	0x00ff


	//----- nvinfo : EIATTR_MERCURY_ISA_VERSION
	.align		4
        /*0020*/ 	.byte	0x03, 0x5f
        /*0022*/ 	.short	0x0101


	//----- nvinfo : EIATTR_EXIT_INSTR_OFFSETS
	.align		4
        /*0024*/ 	.byte	0x04, 0x1c
        /*0026*/ 	.short	(.L_112 - .L_111)


	//   ....[0]....
.L_111:
        /*0028*/ 	.word	0x00000010


	//----- nvinfo : EIATTR_MAX_THREADS
	.align		4
.L_112:
        /*002c*/ 	.byte	0x04, 0x05
        /*002e*/ 	.short	(.L_114 - .L_113)
.L_113:
        /*0030*/ 	.word	0x00000100
        /*0034*/ 	.word	0x00000001
        /*0038*/ 	.word	0x00000001


	//----- nvinfo : EIATTR_CBANK_PARAM_SIZE
	.align		4
.L_114:
        /*003c*/ 	.byte	0x03, 0x19
        /*003e*/ 	.short	0x0428


	//----- nvinfo : EIATTR_PARAM_CBANK
	.align		4
        /*0040*/ 	.byte	0x04, 0x0a
        /*0042*/ 	.short	(.L_116 - .L_115)
	.align		4
.L_115:
        /*0044*/ 	.word	index@(.nv.constant0._ZN7cutlass13device_kernelIN5flash19enable_sm80_to_sm89INS1_16FlashAttnFwdSm80INS1_25CollectiveMainloopFwdSm80ILi8ELi1ELb1EN4cute5tupleIJNS5_1CILi128EEES8_S8_EEELi128ENS_10bfloat16_tEfNS_4arch4Sm80ELb1ELb0ELb0ELb0ELb0ELb0ELb1ELb1EEENS1_21CollectiveEpilogueFwdIS9_NS6_IJNS7_ILi1EEESF_SF_EEESA_SC_Li256ELb0ELb1ELb1ELb0EEENS1_30DynamicPersistentTileSchedulerILi256ELi256ELb1ELb1ELb0EEEEEEEEEvNT_6ParamsE)
        /*0048*/ 	.short	0x0210
        /*004a*/ 	.short	0x0428


	//----- nvinfo : EIATTR_SW_WAR
	.align		4
.L_116:
        /*004c*/ 	.byte	0x04, 0x36
        /*004e*/ 	.short	(.L_118 - .L_117)
.L_117:
        /*0050*/ 	.word	0x00000008
.L_118:


//--------------------- .nv.info._ZN7cutlass13device_kernelIN5flash19enable_sm80_to_sm89INS1_16FlashAttnFwdSm80INS1_25CollectiveMainloopFwdSm80ILi4ELi1ELb0EN4cute5tupleIJNS5_1CILi128EEENS7_ILi64EEES8_EEELi128ENS_10bfloat16_tEfNS_4arch4Sm80ELb0ELb0ELb0ELb0ELb0ELb0ELb1ELb1EEENS1_21CollectiveEpilogueFwdINS6_IJS8_S8_S9_EEENS6_IJNS7_ILi1EEESH_SH_EEESB_SD_Li128ELb0ELb1ELb1ELb0EEENS1_19SingleTileSchedulerILb0ELb1ELb1ELi128EEEEEEEEEvNT_6ParamsE --------------------------
	.section	.nv.info._ZN7cutlass13device_kernelIN5flash19enable_sm80_to_sm89INS1_16FlashAttnFwdSm80INS1_25CollectiveMainloopFwdSm80ILi4ELi1ELb0EN4cute5tupleIJNS5_1CILi128EEENS7_ILi64EEES8_EEELi128ENS_10bfloat16_tEfNS_4arch4Sm80ELb0ELb0ELb0ELb0ELb0ELb0ELb1ELb1EEENS1_21CollectiveEpilogueFwdINS6_IJS8_S8_S9_EEENS6_IJNS7_ILi1EEESH_SH_EEESB_SD_Li128ELb0ELb1ELb1ELb0EEENS1_19SingleTileSchedulerILb0ELb1ELb1ELi128EEEEEEEEEvNT_6ParamsE,"",@"SHT_CUDA_INFO"
	.sectionflags	@""
	.align	4


	//----- nvinfo : EIATTR_CUDA_API_VERSION
	.align		4
        /*0000*/ 	.byte	0x04, 0x37
        /*0002*/ 	.short	(.L_120 - .L_119)
.L_119:
        /*0004*/ 	.word	0x00000082


	//----- nvinfo : EIATTR_KPARAM_INFO
	.align		4
.L_120:
        /*0008*/ 	.byte	0x04, 0x17
        /*000a*/ 	.short	(.L_122 - .L_121)
.L_121:
        /*000c*/ 	.word	0x00000000
        /*0010*/ 	.short	0x0000
        /*0012*/ 	.short	0x0000
        /*0014*/ 	.byte	0x00, 0xf0, 0x61, 0x10


	//----- nvinfo : EIATTR_SPARSE_MMA_MASK
	.align		4
.L_122:
        /*0018*/ 	.byte	0x03, 0x50
        /*001a*/ 	.short	0x0000


	//----- nvinfo : EIATTR_MAXREG_COUNT
	.align		4
        /*001c*/ 	.byte	0x03, 0x1b
        /*001e*/ 	.short	0x00ff


	//----- nvinfo : EIATTR_MERCURY_ISA_VERSION
	.align		4
        /*0020*/ 	.byte	0x03, 0x5f
        /*0022*/ 	.short	0x0101


	//----- nvinfo : EIATTR_EXIT_INSTR_OFFSETS
	.align		4
        /*0024*/ 	.byte	0x04, 0x1c
        /*0026*/ 	.short	(.L_124 - .L_123)


	//   ....[0]....
.L_123:
        /*0028*/ 	.word	0x00000010


	//----- nvinfo : EIATTR_MAX_THREADS
	.align		4
.L_124:
        /*002c*/ 	.byte	0x04, 0x05
        /*002e*/ 	.short	(.L_126 - .L_125)
.L_125:
        /*0030*/ 	.word	0x00000080
        /*0034*/ 	.word	0x00000001
        /*0038*/ 	.word	0x00000001


	//----- nvinfo : EIATTR_CBANK_PARAM_SIZE
	.align		4
.L_126:
        /*003c*/ 	.byte	0x03, 0x19
        /*003e*/ 	.short	0x0418


	//----- nvinfo : EIATTR_PARAM_CBANK
	.align		4
        /*0040*/ 	.byte	0x04, 0x0a
        /*0042*/ 	.short	(.L_128 - .L_127)
	.align		4
.L_127:
        /*0044*/ 	.word	index@(.nv.constant0._ZN7cutlass13device_kernelIN5flash19enable_sm80_to_sm89INS1_16FlashAttnFwdSm80INS1_25CollectiveMainloopFwdSm80ILi4ELi1ELb0EN4cute5tupleIJNS5_1CILi128EEENS7_ILi64EEES8_EEELi128ENS_10bfloat16_tEfNS_4arch4Sm80ELb0ELb0ELb0ELb0ELb0ELb0ELb1ELb1EEENS1_21CollectiveEpilogueFwdINS6_IJS8_S8_S9_EEENS6_IJNS7_ILi1EEESH_SH_EEESB_SD_Li128ELb0ELb1ELb1ELb0EEENS1_19SingleTileSchedulerILb0ELb1ELb1ELi128EEEEEEEEEvNT_6ParamsE)
        /*0048*/ 	.short	0x0210
        /*004a*/ 	.short	0x0418


	//----- nvinfo : EIATTR_SW_WAR
	.align		4
.L_128:
        /*004c*/ 	.byte	0x04, 0x36
        /*004e*/ 	.short	(.L_130 - .L_129)
.L_129:
        /*0050*/ 	.word	0x00000008
.L_130:


//--------------------- .nv.info._ZN7cutlass13device_kernelIN5flash19enable_sm80_to_sm89INS1_16FlashAttnFwdSm80INS1_25CollectiveMainloopFwdSm80ILi8ELi1ELb1EN4cute5tupleIJNS5_1CILi128EEENS7_ILi112EEES8_EEELi128ENS_10bfloat16_tEfNS_4arch4Sm80ELb0ELb0ELb0ELb1ELb0ELb0ELb1ELb1EEENS1_21CollectiveEpilogueFwdINS6_IJS8_S8_S9_EEENS6_IJNS7_ILi1EEESH_SH_EEESB_SD_Li256ELb1ELb1ELb1ELb0EEENS1_36VarlenDynamicPersistentTileSchedulerILi128ELi112ELi256ELi256ELb1ELb1ELb0ELb0ELb1ELb1EEEEEEEEEvNT_6ParamsE --------------------------
	.section	.nv.info._ZN7cutlass13device_kernelIN5flash19enable_sm80_to_sm89INS1_16FlashAttnFwdSm80INS1_25CollectiveMainloopFwdSm80ILi8ELi1ELb1EN4cute5tupleIJNS5_1CILi128EEENS7_ILi112EEES8_EEELi128ENS_10bfloat16_tEfNS_4arch4Sm80ELb0ELb0ELb0ELb1ELb0ELb0ELb1ELb1EEENS1_21CollectiveEpilogueFwdINS6_IJS8_S8_S9_EEENS6_IJNS7_ILi1EEESH_SH_EEESB_SD_Li256ELb1ELb1ELb1ELb0EEENS1_36VarlenDynamicPersistentTileSchedulerILi128ELi112ELi256ELi256ELb1ELb1ELb0ELb0ELb1ELb1EEEEEEEEEvNT_6ParamsE,"",@"SHT_CUDA_INFO"
	.sectionflags	@""
	.align	4


	//----- nvinfo : EIATTR_CUDA_API_VERSION
	.align		4
        /*0000*/ 	.byte	0x04, 0x37
        /*0002*/ 	.short	(.L_132 - .L_131)
.L_131:
        /*0004*/ 	.word	0x00000082


	//----- nvinfo : EIATTR_KPARAM_INFO
	.align		4
.L_132:
        /*0008*/ 	.byte	0x04, 0x17
        /*000a*/ 	.short	(.L_134 - .L_133)
.L_133:
        /*000c*/ 	.word	0x00000000
        /*0010*/ 	.short	0x0000
        /*0012*/ 	.short	0x0000
        /*0014*/ 	.byte	0x00, 0xf0, 0xe1, 0x10


	//----- nvinfo : EIATTR_SPARSE_MMA_MASK
	.align		4
.L_134:
        /*0018*/ 	.byte	0x03, 0x50
        /*001a*/ 	.short	0x0000


	//----- nvinfo : EIATTR_MAXREG_COUNT
	.align		4
        /*001c*/ 	.byte	0x03, 0x1b
        /*001e*/ 	.short	0x00ff


	//----- nvinfo : EIATTR_MERCURY_ISA_VERSION
	.align		4
        /*0020*/ 	.byte	0x03, 0x5f
        /*0022*/ 	.short	0x0101


	//----- nvinfo : EIATTR_EXIT_INSTR_OFFSETS
	.align		4
        /*0024*/ 	.byte	0x04, 0x1c
        /*0026*/ 	.short	(.L_136 - .L_135)


	//   ....[0]....
.L_135:
        /*0028*/ 	.word	0x00000010


	//----- nvinfo : EIATTR_MAX_THREADS
	.align		4
.L_136:
        /*002c*/ 	.byte	0x04, 0x05
        /*002e*/ 	.short	(.L_138 - .L_137)
.L_137:
        /*0030*/ 	.word	0x00000100
        /*0034*/ 	.word	0x00000001
        /*0038*/ 	.word	0x00000001


	//----- nvinfo : EIATTR_CBANK_PARAM_SIZE
	.align		4
.L_138:
        /*003c*/ 	.byte	0x03, 0x19
        /*003e*/ 	.short	0x0438


	//----- nvinfo : EIATTR_PARAM_CBANK
	.align		4
        /*0040*/ 	.byte	0x04, 0x0a
        /*0042*/ 	.short	(.L_140 - .L_139)
	.align		4
.L_139:
        /*0044*/ 	.word	index@(.nv.constant0._ZN7cutlass13device_kernelIN5flash19enable_sm80_to_sm89INS1_16FlashAttnFwdSm80INS1_25CollectiveMainloopFwdSm80ILi8ELi1ELb1EN4cute5tupleIJNS5_1CILi128EEENS7_ILi112EEES8_EEELi128ENS_10bfloat16_tEfNS_4arch4Sm80ELb0ELb0ELb0ELb1ELb0ELb0ELb1ELb1EEENS1_21CollectiveEpilogueFwdINS6_IJS8_S8_S9_EEENS6_IJNS7_ILi1EEESH_SH_EEESB_SD_Li256ELb1ELb1ELb1ELb0EEENS1_36VarlenDynamicPersistentTileSchedulerILi128ELi112ELi256ELi256ELb1ELb1ELb0ELb0ELb1ELb1EEEEEEEEEvNT_6ParamsE)
        /*0048*/ 	.short	0x0210
        /*004a*/ 	.short	0x0438


	//----- nvinfo : EIATTR_SW_WAR
	.align		4
.L_140:
        /*004c*/ 	.byte	0x04, 0x36
        /*004e*/ 	.short	(.L_142 - .L_141)
.L_141:
        /*0050*/ 	.word	0x00000008
.L_142:


//--------------------- .nv.info._ZN7cutlass13device_kernelIN5flash19enable_sm80_to_sm89INS1_16FlashAttnFwdSm80INS1_25CollectiveMainloopFwdSm80ILi8ELi1ELb1EN4cute5tupleIJNS5_1CILi128EEENS7_ILi112EEES8_EEELi128ENS_10bfloat16_tEfNS_4arch4Sm80ELb0ELb0ELb0ELb1ELb0ELb1ELb1ELb1EEENS1_21CollectiveEpilogueFwdINS6_IJS8_S8_S9_EEENS6_IJNS7_ILi1EEESH_SH_EEESB_SD_Li256ELb1ELb1ELb1ELb0EEENS1_36VarlenDynamicPersistentTileSchedulerILi128ELi112ELi256ELi256ELb1ELb1ELb0ELb0ELb1ELb1EEEEEEEEEvNT_6ParamsE --------------------------
	.section	.nv.info._ZN7cutlass13device_kernelIN5flash19enable_sm80_to_sm89INS1_16FlashAttnFwdSm80INS1_25CollectiveMainloopFwdSm80ILi8ELi1ELb1EN4cute5tupleIJNS5_1CILi128EEENS7_ILi112EEES8_EEELi128ENS_10bfloat16_tEfNS_4arch4Sm80ELb0ELb0ELb0ELb1ELb0ELb1ELb1ELb1EEENS1_21CollectiveEpilogueFwdINS6_IJS8_S8_S9_EEENS6_IJNS7_ILi1EEESH_SH_EEESB_SD_Li256ELb1ELb1ELb1ELb0EEENS1_36VarlenDynamicPersistentTileSchedulerILi128ELi112ELi256ELi256ELb1ELb1ELb0ELb0ELb1ELb1EEEEEEEEEvNT_6ParamsE,"",@"SHT_CUDA_INFO"
	.sectionflags	@""
	.align	4


	//----- nvinfo : EIATTR_CUDA_API_VERSION
	.align		4
        /*0000*/ 	.byte	0x04, 0x37
        /*0002*/ 	.short	(.L_144 - .L_143)
.L_143:
        /*0004*/ 	.word	0x00000082


	//----- nvinfo : EIATTR_KPARAM_INFO
	.align		4
.L_144:
        /*0008*/ 	.byte	0x04, 0x17
        /*000a*/ 	.short	(.L_146 - .L_145)
.L_145:
        /*000c*/ 	.word	0x00000000
        /*0010*/ 	.short	0x0000
        /*0012*/ 	.short	0x0000
        /*0014*/ 	.byte	0x00, 0xf0, 0xe1, 0x10


	//----- nvinfo : EIATTR_SPARSE_MMA_MASK
	.align		4
.L_146:
        /*0018*/ 	.byte	0x03, 0x50
        /*001a*/ 	.short	0x0000


	//----- nvinfo : EIATTR_MAXREG_COUNT
	.align		4
        /*001c*/ 	.byte	0x03, 0x1b
        /*001e*/ 	.short	0x00ff


	//----- nvinfo : EIATTR_MERCURY_ISA_VERSION
	.align		4
        /*0020*/ 	.byte	0x03, 0x5f
        /*0022*/ 	.short	0x0101


	//----- nvinfo : EIATTR_EXIT_INSTR_OFFSETS
	.align		4
        /*0024*/ 	.byte	0x04, 0x1c
        /*0026*/ 	.short	(.L_148 - .L_147)


	//   ....[0]....
.L_147:
        /*0028*/ 	.word	0x00000010


	//----- nvinfo : EIATTR_MAX_THREADS
	.align		4
.L_148:
        /*002c*/ 	.byte	0x04, 0x05
        /*002e*/ 	.short	(.L_150 - .L_149)
.L_149:
        /*0030*/ 	.word	0x00000100
        /*0034*/ 	.word	0x00000001
        /*0038*/ 	.word	0x00000001


	//----- nvinfo : EIATTR_CBANK_PARAM_SIZE
	.align		4
.L_150:
        /*003c*/ 	.byte	0x03, 0x19
        /*003e*/ 	.short	0x0438


	//----- nvinfo : EIATTR_PARAM_CBANK
	.align		4
        /*0040*/ 	.byte	0x04, 0x0a
        /*0042*/ 	.short	(.L_152 - .L_151)
	.align		4
.L_151:
        /*0044*/ 	.word	index@(.nv.constant0._ZN7cutlass13device_kernelIN5flash19enable_sm80_to_sm89INS1_16FlashAttnFwdSm80INS1_25CollectiveMainloopFwdSm80ILi8ELi1ELb1EN4cute5tupleIJNS5_1CILi128EEENS7_ILi112EEES8_EEELi128ENS_10bfloat16_tEfNS_4arch4Sm80ELb0ELb0ELb0ELb1ELb0ELb1ELb1ELb1EEENS1_21CollectiveEpilogueFwdINS6_IJS8_S8_S9_EEENS6_IJNS7_ILi1EEESH_SH_EEESB_SD_Li256ELb1ELb1ELb1ELb0EEENS1_36VarlenDynamicPersistentTileSchedulerILi128ELi112ELi256ELi256ELb1ELb1ELb0ELb0ELb1ELb1EEEEEEEEEvNT_6ParamsE)
        /*0048*/ 	.short	0x0210
        /*004a*/ 	.short	0x0438


	//----- nvinfo : EIATTR_SW_WAR
	.align		4
.L_152:
        /*004c*/ 	.byte	0x04, 0x36
        /*004e*/ 	.short	(.L_154 - .L_153)
.L_153:
        /*0050*/ 	.word	0x00000008
.L_154:


//--------------------- .nv.info._ZN7cutlass13device_kernelIN5flash19enable_sm80_to_sm89INS1_16FlashAttnFwdSm80INS1_25CollectiveMainloopFwdSm80ILi4ELi1ELb0EN4cute5tupleIJNS5_1CILi128EEENS7_ILi48EEES8_EEELi128ENS_10bfloat16_tEfNS_4arch4Sm80ELb0ELb1ELb0ELb0ELb0ELb0ELb1ELb1EEENS1_21CollectiveEpilogueFwdINS6_IJS8_S8_S9_EEENS6_IJNS7_ILi1EEESH_SH_EEESB_SD_Li128ELb0ELb1ELb1ELb0EEENS1_19SingleTileSchedulerILb0ELb1ELb1ELi128EEEEEEEEEvNT_6ParamsE --------------------------
	.section	.nv.info._ZN7cutlass13device_kernelIN5flash19enable_sm80_to_sm89INS1_16FlashAttnFwdSm80INS1_25CollectiveMainloopFwdSm80ILi4ELi1ELb0EN4cute5tupleIJNS5_1CILi128EEENS7_ILi48EEES8_EEELi128ENS_10bfloat16_tEfNS_4arch4Sm80ELb0ELb1ELb0ELb0ELb0ELb0ELb1ELb1EEENS1_21CollectiveEpilogueFwdINS6_IJS8_S8_S9_EEENS6_IJNS7_ILi1EEESH_SH_EEESB_SD_Li128ELb0ELb1ELb1ELb0EEENS1_19SingleTileSchedulerILb0ELb1ELb1ELi128EEEEEEEEEvNT_6ParamsE,"",@"SHT_CUDA_INFO"
	.sectionflags	@""
	.align	4


	//----- nvinfo : EIATTR_CUDA_API_VERSION
	.align		4
        /*0000*/ 	.byte	0x04, 0x37
        /*0002*/ 	.short	(.L_156 - .L_155)
.L_155:
        /*0004*/ 	.word	0x00000082


	//----- nvinfo : EIATTR_KPARAM_INFO
	.align		4
.L_156:
        /*0008*/ 	.byte	0x04, 0x17
        /*000a*/ 	.short	(.L_158 - .L_157)
.L_157:
        /*000c*/ 	.word	0x00000000
        /*0010*/ 	.short	0x0000
        /*0012*/ 	.short	0x0000
        /*0014*/ 	.byte	0x00, 0xf0, 0x61, 0x10


	//----- nvinfo : EIATTR_SPARSE_MMA_MASK
	.align		4
.L_158:
        /*0018*/ 	.byte	0x03, 0x50
        /*001a*/ 	.short	0x0000


	//----- nvinfo : EIATTR_MAXREG_COUNT
	.align		4
        /*001c*/ 	.byte	0x03, 0x1b
        /*001e*/ 	.short	0x00ff


	//----- nvinfo : EIATTR_MERCURY_ISA_VERSION
	.align		4
        /*0020*/ 	.byte	0x03, 0x5f
        /*0022*/ 	.short	0x0101


	//----- nvinfo : EIATTR_EXIT_INSTR_OFFSETS
	.align		4
        /*0024*/ 	.byte	0x04, 0x1c
        /*0026*/ 	.short	(.L_160 - .L_159)


	//   ....[0]....
.L_159:
        /*0028*/ 	.word	0x00000010


	//----- nvinfo : EIATTR_MAX_THREADS
	.align		4
.L_160:
        /*002c*/ 	.byte	0x04, 0x05
        /*002e*/ 	.short	(.L_162 - .L_161)
.L_161:
        /*0030*/ 	.word	0x00000080
        /*0034*/ 	.word	0x00000001
        /*0038*/ 	.word	0x00000001


	//----- nvinfo : EIATTR_CBANK_PARAM_SIZE
	.align		4
.L_162:
        /*003c*/ 	.byte	0x03, 0x19
        /*003e*/ 	.short	0x0418


	//----- nvinfo : EIATTR_PARAM_CBANK
	.align		4
        /*0040*/ 	.byte	0x04, 0x0a
        /*0042*/ 	.short	(.L_164 - .L_163)
	.align		4
.L_163:
        /*0044*/ 	.word	index@(.nv.constant0._ZN7cutlass13device_kernelIN5flash19enable_sm80_to_sm89INS1_16FlashAttnFwdSm80INS1_25CollectiveMainloopFwdSm80ILi4ELi1ELb0EN4cute5tupleIJNS5_1CILi128EEENS7_ILi48EEES8_EEELi128ENS_10bfloat16_tEfNS_4arch4Sm80ELb0ELb1ELb0ELb0ELb0ELb0ELb1ELb1EEENS1_21CollectiveEpilogueFwdINS6_IJS8_S8_S9_EEENS6_IJNS7_ILi1EEESH_SH_EEESB_SD_Li128ELb0ELb1ELb1ELb0EEENS1_19SingleTileSchedulerILb0ELb1ELb1ELi128EEEEEEEEEvNT_6ParamsE)
        /*0048*/ 	.short	0x0210
        /*004a*/ 	.short	0x0418


	//----- nvinfo : EIATTR_SW_WAR
	.align		4
.L_164:
        /*004c*/ 	.byte	0x04, 0x36
        /*004e*/ 	.short	(.L_166 - .L_165)
.L_165:
        /*0050*/ 	.word	0x00000008
.L_166:


//--------------------- .nv.info._ZN7cutlass13device_kernelIN5flash19enable_sm80_to_sm89INS1_16FlashAttnFwdSm80INS1_25CollectiveMainloopFwdSm80ILi8ELi1ELb1EN4cute5tupleIJNS5_1CILi128EEENS7_ILi96EEES8_EEELi128ENS_10bfloat16_tEfNS_4arch4Sm80ELb0ELb1ELb0ELb1ELb0ELb0ELb1ELb1EEENS1_21CollectiveEpilogueFwdINS6_IJS8_S8_S9_EEENS6_IJNS7_ILi1EEESH_SH_EEESB_SD_Li256ELb1ELb1ELb1ELb0EEENS1_36VarlenDynamicPersistentTileSchedulerILi128ELi96ELi256ELi256ELb1ELb1ELb0ELb1ELb0ELb1EEEEEEEEEvNT_6ParamsE --------------------------
	.section	.nv.info._ZN7cutlass13device_kernelIN5flash19enable_sm80_to_sm89INS1_16FlashAttnFwdSm80INS1_25CollectiveMainloopFwdSm80ILi8ELi1ELb1EN4cute5tupleIJNS5_1CILi128EEENS7_ILi96EEES8_EEELi128ENS_10bfloat16_tEfNS_4arch4Sm80ELb0ELb1ELb0ELb1ELb0ELb0ELb1ELb1EEENS1_21CollectiveEpilogueFwdINS6_IJS8_S8_S9_EEENS6_IJNS7_ILi1EEESH_SH_EEESB_SD_Li256ELb1ELb1ELb1ELb0EEENS1_36VarlenDynamicPersistentTileSchedulerILi128ELi96ELi256ELi256ELb1ELb1ELb0ELb1ELb0ELb1EEEEEEEEEvNT_6ParamsE,"",@"SHT_CUDA_INFO"
	.sectionflags	@""
	.align	4


	//----- nvinfo : EIATTR_CUDA_API_VERSION
	.align		4
        /*0000*/ 	.byte	0x04, 0x37
        /*0002*/ 	.short	(.L_168 - .L_167)
.L_167:
        /*0004*/ 	.word	0x00000082


	//----- nvinfo : EIATTR_KPARAM_INFO
	.align		4
.L_168:
        /*0008*/ 	.byte	0x04, 0x17
        /*000a*/ 	.short	(.L_170 - .L_169)
.L_169:
        /*000c*/ 	.word	0x00000000
        /*0010*/ 	.short	0x0000
        /*0012*/ 	.short	0x0000
        /*0014*/ 	.byte	0x00, 0xf0, 0xe1, 0x10


	//----- nvinfo : EIATTR_SPARSE_MMA_MASK
	.align		4
.L_170:
        /*0018*/ 	.byte	0x03, 0x50
        /*001a*/ 	.short	0x0000


	//----- nvinfo : EIATTR_MAXREG_COUNT
	.align		4
        /*001c*/ 	.byte	0x03, 0x1b
        /*001e*/ 	.short	0x00ff


	//----- nvinfo : EIATTR_MERCURY_ISA_VERSION
	.align		4
        /*0020*/ 	.byte	0x03, 0x5f
        /*0022*/ 	.short	0x0101


	//----- nvinfo : EIATTR_EXIT_INSTR_OFFSETS
	.align		4
        /*0024*/ 	.byte	0x04, 0x1c
        /*0026*/ 	.short	(.L_172 - .L_171)


	//   ....[0]....
.L_171:
        /*0028*/ 	.word	0x00000010


	//----- nvinfo : EIATTR_MAX_THREADS
	.align		4
.L_172:
        /*002c*/ 	.byte	0x04, 0x05
        /*002e*/ 	.short	(.L_174 - .L_173)
.L_173:
        /*0030*/ 	.word	0x00000100
        /*0034*/ 	.word	0x00000001
        /*0038*/ 	.word	0x00000001


	//----- nvinfo : EIATTR_CBANK_PARAM_SIZE
	.align		4
.L_174:
        /*003c*/ 	.byte	0x03, 0x19
        /*003e*/ 	.short	0x0438


	//----- nvinfo : EIATTR_PARAM_CBANK
	.align		4
        /*0040*/ 	.byte	0x04, 0x0a
        /*0042*/ 	.short	(.L_176 - .L_175)
	.align		4
.L_175:
        /*0044*/ 	.word	index@(.nv.constant0._ZN7cutlass13device_kernelIN5flash19enable_sm80_to_sm89INS1_16FlashAttnFwdSm80INS1_25CollectiveMainloopFwdSm80ILi8ELi1ELb1EN4cute5tupleIJNS5_1CILi128EEENS7_ILi96EEES8_EEELi128ENS_10bfloat16_tEfNS_4arch4Sm80ELb0ELb1ELb0ELb1ELb0ELb0ELb1ELb1EEENS1_21CollectiveEpilogueFwdINS6_IJS8_S8_S9_EEENS6_IJNS7_ILi1EEESH_SH_EEESB_SD_Li256ELb1ELb1ELb1ELb0EEENS1_36VarlenDynamicPersistentTileSchedulerILi128ELi96ELi256ELi256ELb1ELb1ELb0ELb1ELb0ELb1EEEEEEEEEvNT_6ParamsE)
        /*0048*/ 	.short	0x0210
        /*004a*/ 	.short	0x0438


	//----- nvinfo : EIATTR_SW_WAR
	.align		4
.L_176:
        /*004c*/ 	.byte	0x04, 0x36
        /*004e*/ 	.short	(.L_178 - .L_177)
.L_177:
        /*0050*/ 	.word	0x00000008
.L_178:


//--------------------- .nv.info._ZN7cutlass13device_kernelIN5flash19enable_sm80_to_sm89INS1_16FlashAttnFwdSm80INS1_25CollectiveMainloopFwdSm80ILi8ELi1ELb1EN4cute5tupleIJNS5_1CILi128EEENS7_ILi96EEES8_EEELi128ENS_10bfloat16_tEfNS_4arch4Sm80ELb0ELb1ELb0ELb1ELb0ELb1ELb1ELb1EEENS1_21CollectiveEpilogueFwdINS6_IJS8_S8_S9_EEENS6_IJNS7_ILi1EEESH_SH_EEESB_SD_Li256ELb1ELb1ELb1ELb0EEENS1_36VarlenDynamicPersistentTileSchedulerILi128ELi96ELi256ELi256ELb1ELb1ELb0ELb1ELb0ELb1EEEEEEEEEvNT_6ParamsE --------------------------
	.section	.nv.info._ZN7cutlass13device_kernelIN5flash19enable_sm80_to_sm89INS1_16FlashAttnFwdSm80INS1_25CollectiveMainloopFwdSm80ILi8ELi1ELb1EN4cute5tupleIJNS5_1CILi128EEENS7_ILi96EEES8_EEELi128ENS_10bfloat16_tEfNS_4arch4Sm80ELb0ELb1ELb0ELb1ELb0ELb1ELb1ELb1EEENS1_21CollectiveEpilogueFwdINS6_IJS8_S8_S9_EEENS6_IJNS7_ILi1EEESH_SH_EEESB_SD_Li256ELb1ELb1ELb1ELb0EEENS1_36VarlenDynamicPersistentTileSchedulerILi128ELi96ELi256ELi256ELb1ELb1ELb0ELb1ELb0ELb1EEEEEEEEEvNT_6ParamsE,"",@"SHT_CUDA_INFO"
	.sectionflags	@""
	.align	4


	//----- nvinfo : EIATTR_CUDA_API_VERSION
	.align		4
        /*0000*/ 	.byte	0x04, 0x37
        /*0002*/ 	.short	(.L_180 - .L_179)
.L_179:
        /*0004*/ 	.word	0x00000082


	//----- nvinfo : EIATTR_KPARAM_INFO
	.align		4
.L_180:
        /*0008*/ 	.byte	0x04, 0x17
        /*000a*/ 	.short	(.L_182 - .L_181)
.L_181:
        /*000c*/ 	.word	0x00000000
        /*0010*/ 	.short	0x0000
        /*0012*/ 	.short	0x0000
        /*0014*/ 	.byte	0x00, 0xf0, 0xe1, 0x10


	//----- nvinfo : EIATTR_SPARSE_MMA_MASK
	.align		4
.L_182:
        /*0018*/ 	.byte	0x03, 0x50
        /*001a*/ 	.short	0x0000


	//----- nvinfo : EIATTR_MAXREG_COUNT
	.align		4
        /*001c*/ 	.byte	0x03, 0x1b
        /*001e*/ 	.short	0x00ff


	//----- nvinfo : EIATTR_MERCURY_ISA_VERSION
	.align		4
        /*0020*/ 	.byte	0x03, 0x5f
        /*0022*/ 	.short	0x0101


	//----- nvinfo : EIATTR_EXIT_INSTR_OFFSETS
	.align		4
        /*0024*/ 	.byte	0x04, 0x1c
        /*0026*/ 	.short	(.L_184 - .L_183)


	//   ....[0]....
.L_183:
        /*0028*/ 	.word	0x00000010


	//----- nvinfo : EIATTR_MAX_THREADS
	.align		4
.L_184:
        /*002c*/ 	.byte	0x04, 0x05
        /*002e*/ 	.short	(.L_186 - .L_185)
.L_185:
        /*0030*/ 	.word	0x00000100
        /*0034*/ 	.word	0x00000001
        /*0038*/ 	.word	0x00000001


	//----- nvinfo : EIATTR_CBANK_PARAM_SIZE
	.align		4
.L_186:
        /*003c*/ 	.byte	0x03, 0x19
        /*003e*/ 	.short	0x0438


	//----- nvinfo : EIATTR_PARAM_CBANK
	.align		4
        /*0040*/ 	.byte	0x04, 0x0a
        /*0042*/ 	.short	(.L_188 - .L_187)
	.align		4
.L_187:
        /*0044*/ 	.word	index@(.nv.constant0._ZN7cutlass13device_kernelIN5flash19enable_sm80_to_sm89INS1_16FlashAttnFwdSm80INS1_25CollectiveMainloopFwdSm80ILi8ELi1ELb1EN4cute5tupleIJNS5_1CILi128EEENS7_ILi96EEES8_EEELi128ENS_10bfloat16_tEfNS_4arch4Sm80ELb0ELb1ELb0ELb1ELb0ELb1ELb1ELb1EEENS1_21CollectiveEpilogueFwdINS6_IJS8_S8_S9_EEENS6_IJNS7_ILi1EEESH_SH_EEESB_SD_Li256ELb1ELb1ELb1ELb0EEENS1_36VarlenDynamicPersistentTileSchedulerILi128ELi96ELi256ELi256ELb1ELb1ELb0ELb1ELb0ELb1EEEEEEEEEvNT_6ParamsE)
        /*0048*/ 	.short	0x0210
        /*004a*/ 	.short	0x0438


	//----- nvinfo : EIATTR_SW_WAR
	.align		4
.L_188:
        /*004c*/ 	.byte	0x04, 0x36
        /*004e*/ 	.short	(.L_190 - .L_189)
.L_189:
        /*0050*/ 	.word	0x00000008
.L_190:


//--------------------- .nv.info._ZN7cutlass13device_kernelIN5flash19enable_sm80_to_sm89INS1_16FlashAttnFwdSm80INS1_25CollectiveMainloopFwdSm80ILi4ELi1ELb0EN4cute5tupleIJNS5_1CILi128EEENS7_ILi64EEES8_EEELi128ENS_10bfloat16_tEfNS_4arch4Sm80ELb1ELb0ELb0ELb0ELb0ELb0ELb1ELb1EEENS1_21CollectiveEpilogueFwdINS6_IJS8_S8_S9_EEENS6_IJNS7_ILi1EEESH_SH_EEESB_SD_Li128ELb0ELb1ELb1ELb0EEENS1_30DynamicPersistentTileSchedulerILi128ELi128ELb1ELb1ELb0EEEEEEEEEvNT_6ParamsE --------------------------
	.section	.nv.info._ZN7cutlass13device_kernelIN5flash19enable_sm80_to_sm89INS1_16FlashAttnFwdSm80INS1_25CollectiveMainloopFwdSm80ILi4ELi1ELb0EN4cute5tupleIJNS5_1CILi128EEENS7_ILi64EEES8_EEELi128ENS_10bfloat16_tEfNS_4arch4Sm80ELb1ELb0ELb0ELb0ELb0ELb0ELb1ELb1EEENS1_21CollectiveEpilogueFwdINS6_IJS8_S8_S9_EEENS6_IJNS7_ILi1EEESH_SH_EEESB_SD_Li128ELb0ELb1ELb1ELb0EEENS1_30DynamicPersistentTileSchedulerILi128ELi128ELb1ELb1ELb0EEEEEEEEEvNT_6ParamsE,"",@"SHT_CUDA_INFO"
	.sectionflags	@""
	.align	4


	//----- nvinfo : EIATTR_CUDA_API_VERSION
	.align		4
        /*0000*/ 	.byte	0x04, 0x37
        /*0002*/ 	.short	(.L_192 - .L_191)
.L_191:
        /*0004*/ 	.word	0x00000082


	//----- nvinfo : EIATTR_KPARAM_INFO
	.align		4
.L_192:
        /*0008*/ 	.byte	0x04, 0x17
        /*000a*/ 	.short	(.L_194 - .L_193)
.L_193:
        /*000c*/ 	.word	0x00000000
        /*0010*/ 	.short	0x0000
        /*0012*/ 	.short	0x0000
        /*0014*/ 	.byte	0x00, 0xf0, 0xa1, 0x10


	//----- nvinfo : EIATTR_SPARSE_MMA_MASK
	.align		4
.L_194:
        /*0018*/ 	.byte	0x03, 0x50
        /*001a*/ 	.short	0x0000


	//----- nvinfo : EIATTR_MAXREG_COUNT
	.align		4
        /*001c*/ 	.byte	0x03, 0x1b
        /*001e*/ 	.short	0x00ff


	//----- nvinfo : EIATTR_MERCURY_ISA_VERSION
	.align		4
        /*0020*/ 	.byte	0x03, 0x5f
        /*0022*/ 	.short	0x0101


	//----- nvinfo : EIATTR_EXIT_INSTR_OFFSETS
	.align		4
        /*0024*/ 	.byte	0x04, 0x1c
        /*0026*/ 	.short	(.L_196 - .L_195)


	//   ....[0]....
.L_195:
        /*0028*/ 	.word	0x00000010


	//----- nvinfo : EIATTR_MAX_THREADS
	.align		4
.L_196:
        /*002c*/ 	.byte	0x04, 0x05
        /*002e*/ 	.short	(.L_198 - .L_197)
.L_197:
        /*0030*/ 	.word	0x00000080
        /*0034*/ 	.word	0x00000001
        /*0038*/ 	.word	0x00000001


	//----- nvinfo : EIATTR_CBANK_PARAM_SIZE
	.align		4
.L_198:
        /*003c*/ 	.byte	0x03, 0x19
        /*003e*/ 	.short	0x0428


	//----- nvinfo : EIATTR_PARAM_CBANK
	.align		4
        /*0040*/ 	.byte	0x04, 0x0a
        /*0042*/ 	.short	(.L_200 - .L_199)
	.align		4
.L_199:
        /*0044*/ 	.word	index@(.nv.constant0._ZN7cutlass13device_kernelIN5flash19enable_sm80_to_sm89INS1_16FlashAttnFwdSm80INS1_25CollectiveMainloopFwdSm80ILi4ELi1ELb0EN4cute5tupleIJNS5_1CILi128EEENS7_ILi64EEES8_EEELi128ENS_10bfloat16_tEfNS_4arch4Sm80ELb1ELb0ELb0ELb0ELb0ELb0ELb1ELb1EEENS1_21CollectiveEpilogueFwdINS6_IJS8_S8_S9_EEENS6_IJNS7_ILi1EEESH_SH_EEESB_SD_Li128ELb0ELb1ELb1ELb0EEENS1_30DynamicPersistentTileSchedulerILi128ELi128ELb1ELb1ELb0EEEEEEEEEvNT_6ParamsE)
        /*0048*/ 	.short	0x0210
        /*004a*/ 	.short	0x0428


	//----- nvinfo : EIATTR_SW_WAR
	.align		4
.L_200:
        /*004c*/ 	.byte	0x04, 0x36
        /*004e*/ 	.short	(.L_202 - .L_201)
.L_201:
        /*0050*/ 	.word	0x00000008
.L_202:


//--------------------- .nv.info._ZN7cutlass13device_kernelIN5flash19enable_sm80_to_sm89INS1_16FlashAttnFwdSm80INS1_25CollectiveMainloopFwdSm80ILi8ELi1ELb1EN4cute5tupleIJNS5_1CILi128EEENS7_ILi112EEES8_EEELi128ENS_10bfloat16_tEfNS_4arch4Sm80ELb1ELb0ELb0ELb1ELb0ELb0ELb1ELb1EEENS1_21CollectiveEpilogueFwdINS6_IJS8_S8_S9_EEENS6_IJNS7_ILi1EEESH_SH_EEESB_SD_Li256ELb1ELb1ELb1ELb0EEENS1_36VarlenDynamicPersistentTileSchedulerILi128ELi112ELi256ELi256ELb1ELb1ELb0ELb1ELb1ELb1EEEEEEEEEvNT_6ParamsE --------------------------
	.section	.nv.info._ZN7cutlass13device_kernelIN5flash19enable_sm80_to_sm89INS1_16FlashAttnFwdSm80INS1_25CollectiveMainloopFwdSm80ILi8ELi1ELb1EN4cute5tupleIJNS5_1CILi128EEENS7_ILi112EEES8_EEELi128ENS_10bfloat16_tEfNS_4arch4Sm80ELb1ELb0ELb0ELb1ELb0ELb0ELb1ELb1EEENS1_21CollectiveEpilogueFwdINS6_IJS8_S8_S9_EEENS6_IJNS7_ILi1EEESH_SH_EEESB_SD_Li256ELb1ELb1ELb1ELb0EEENS1_36VarlenDynamicPersistentTileSchedulerILi128ELi112ELi256ELi256ELb1ELb1ELb0ELb1ELb1ELb1EEEEEEEEEvNT_6ParamsE,"",@"SHT_CUDA_INFO"
	.sectionflags	@""
	.align	4


	//----- nvinfo : EIATTR_CUDA_API_VERSION
	.align		4
        /*0000*/ 	.byte	0x04, 0x37
        /*0002*/ 	.short	(.L_204 - .L_203)
.L_203:
        /*0004*/ 	.word	0x00000082


	//----- nvinfo : EIATTR_KPARAM_INFO
	.align		4
.L_204:
        /*0008*/ 	.byte	0x04, 0x17
        /*000a*/ 	.short	(.L_206 - .L_205)
.L_205:
        /*000c*/ 	.word	0x00000000
        /*0010*/ 	.short	0x0000
        /*0012*/ 	.short	0x0000
        /*0014*/ 	.byte	0x00, 0xf0, 0xe1, 0x10


	//----- nvinfo : EIATTR_SPARSE_MMA_MASK
	.align		4
.L_206:
        /*0018*/ 	.byte	0x03, 0x50
        /*001a*/ 	.short	0x0000


	//----- nvinfo : EIATTR_MAXREG_COUNT
	.align		4
        /*001c*/ 	.byte	0x03, 0x1b
        /*001e*/ 	.short	0x00ff


	//----- nvinfo : EIATTR_MERCURY_ISA_VERSION
	.align		4
        /*0020*/ 	.byte	0x03, 0x5f
        /*0022*/ 	.short	0x0101


	//----- nvinfo : EIATTR_EXIT_INSTR_OFFSETS
	.align		4
        /*0024*/ 	.byte	0x04, 0x1c
        /*0026*/ 	.short	(.L_208 - .L_207)


	//   ....[0]....
.L_207:
        /*0028*/ 	.word	0x00000010


	//----- nvinfo : EIATTR_MAX_THREADS
	.align		4
.L_208:
        /*002c*/ 	.byte	0x04, 0x05
        /*002e*/ 	.short	(.L_210 - .L_209)
.L_209:
        /*0030*/ 	.word	0x00000100
        /*0034*/ 	.word	0x00000001
        /*0038*/ 	.word	0x00000001


	//----- nvinfo : EIATTR_CBANK_PARAM_SIZE
	.align		4
.L_210:
        /*003c*/ 	.byte	0x03, 0x19
        /*003e*/ 	.short	0x0438


	//----- nvinfo : EIATTR_PARAM_CBANK
	.align		4
        /*0040*/ 	.byte	0x04, 0x0a
        /*0042*/ 	.short	(.L_212 - .L_211)
	.align		4
.L_211:
        /*0044*/ 	.word	index@(.nv.constant0._ZN7cutlass13device_kernelIN5flash19enable_sm80_to_sm89INS1_16FlashAttnFwdSm80INS1_25CollectiveMainloopFwdSm80ILi8ELi1ELb1EN4cute5tupleIJNS5_1CILi128EEENS7_ILi112EEES8_EEELi128ENS_10bfloat16_tEfNS_4arch4Sm80ELb1ELb0ELb0ELb1ELb0ELb0ELb1ELb1EEENS1_21CollectiveEpilogueFwdINS6_IJS8_S8_S9_EEENS6_IJNS7_ILi1EEESH_SH_EEESB_SD_Li256ELb1ELb1ELb1ELb0EEENS1_36VarlenDynamicPersistentTileSchedulerILi128ELi112ELi256ELi256ELb1ELb1ELb0ELb1ELb1ELb1EEEEEEEEEvNT_6ParamsE)
        /*0048*/ 	.short	0x0210
        /*004a*/ 	.short	0x0438


	//----- nvinfo : EIATTR_SW_WAR
	.align		4
.L_212:
        /*004c*/ 	.byte	0x04, 0x36
        /*004e*/ 	.short	(.L_214 - .L_213)
.L_213:
        /*0050*/ 	.word	0x00000008
.L_214:


//--------------------- .nv.info._ZN7cutlass13device_kernelIN5flash19enable_sm80_to_sm89INS1_16FlashAttnFwdSm80INS1_25CollectiveMainloopFwdSm80ILi8ELi1ELb1EN4cute5tupleIJNS5_1CILi128EEENS7_ILi112EEES8_EEELi128ENS_10bfloat16_tEfNS_4arch4Sm80ELb1ELb0ELb0ELb1ELb0ELb1ELb1ELb1EEENS1_21CollectiveEpilogueFwdINS6_IJS8_S8_S9_EEENS6_IJNS7_ILi1EEESH_SH_EEESB_SD_Li256ELb1ELb1ELb1ELb0EEENS1_36VarlenDynamicPersistentTileSchedulerILi128ELi112ELi256ELi256ELb1ELb1ELb0ELb1ELb1ELb1EEEEEEEEEvNT_6ParamsE --------------------------
	.section	.nv.info._ZN7cutlass13device_kernelIN5flash19enable_sm80_to_sm89INS1_16FlashAttnFwdSm80INS1_25CollectiveMainloopFwdSm80ILi8ELi1ELb1EN4cute5tupleIJNS5_1CILi128EEENS7_ILi112EEES8_EEELi128ENS_10bfloat16_tEfNS_4arch4Sm80ELb1ELb0ELb0ELb1ELb0ELb1ELb1ELb1EEENS1_21CollectiveEpilogueFwdINS6_IJS8_S8_S9_EEENS6_IJNS7_ILi1EEESH_SH_EEESB_SD_Li256ELb1ELb1ELb1ELb0EEENS1_36VarlenDynamicPersistentTileSchedulerILi128ELi112ELi256ELi256ELb1ELb1ELb0ELb1ELb1ELb1EEEEEEEEEvNT_6ParamsE,"",@"SHT_CUDA_INFO"
	.sectionflags	@""
	.align	4


	//----- nvinfo : EIATTR_CUDA_API_VERSION
	.align		4
        /*0000*/ 	.byte	0x04, 0x37
        /*0002*/ 	.short	(.L_216 - .L_215)
.L_215:
        /*0004*/ 	.word	0x00000082


	//----- nvinfo : EIATTR_KPARAM_INFO
	.align		4
.L_216:
        /*0008*/ 	.byte	0x04, 0x17
        /*000a*/ 	.short	(.L_218 - .L_217)
.L_217:
        /*000c*/ 	.word	0x00000000
        /*0010*/ 	.short	0x0000
        /*0012*/ 	.short	0x0000
        /*0014*/ 	.byte	0x00, 0xf0, 0xe1, 0x10


	//----- nvinfo : EIATTR_SPARSE_MMA_MASK
	.align		4
.L_218:
        /*0018*/ 	.byte	0x03, 0x50
        /*001a*/ 	.short	0x0000


	//----- nvinfo : EIATTR_MAXREG_COUNT
	.align		4
        /*001c*/ 	.byte	0x03, 0x1b
        /*001e*/ 	.short	0x00ff


	//----- nvinfo : EIATTR_MERCURY_ISA_VERSION
	.align		4
        /*0020*/ 	.byte	0x03, 0x5f
        /*0022*/ 	.short	0x0101


	//----- nvinfo : EIATTR_EXIT_INSTR_OFFSETS
	.align		4
        /*0024*/ 	.byte	0x04, 0x1c
        /*0026*/ 	.short	(.L_220 - .L_219)


	//   ....[0]....
.L_219:
        /*0028*/ 	.word	0x00000010


	//----- nvinfo : EIATTR_MAX_THREADS
	.align		4
.L_220:
        /*002c*/ 	.byte	0x04, 0x05
        /*002e*/ 	.short	(.L_222 - .L_221)
.L_221:
        /*0030*/ 	.word	0x00000100
        /*0034*/ 	.word	0x00000001
        /*0038*/ 	.word	0x00000001


	//----- nvinfo : EIATTR_CBANK_PARAM_SIZE
	.align		4
.L_222:
        /*003c*/ 	.byte	0x03, 0x19
        /*003e*/ 	.short	0x0438


	//----- nvinfo : EIATTR_PARAM_CBANK
	.align		4
        /*0040*/ 	.byte	0x04, 0x0a
        /*0042*/ 	.short	(.L_224 - .L_223)
	.align		4
.L_223:
        /*0044*/ 	.word	index@(.nv.constant0._ZN7cutlass13device_kernelIN5flash19enable_sm80_to_sm89INS1_16FlashAttnFwdSm80INS1_25CollectiveMainloopFwdSm80ILi8ELi1ELb1EN4cute5tupleIJNS5_1CILi128EEENS7_ILi112EEES8_EEELi128ENS_10bfloat16_tEfNS_4arch4Sm80ELb1ELb0ELb0ELb1ELb0ELb1ELb1ELb1EEENS1_21CollectiveEpilogueFwdINS6_IJS8_S8_S9_EEENS6_IJNS7_ILi1EEESH_SH_EEESB_SD_Li256ELb1ELb1ELb1ELb0EEENS1_36VarlenDynamicPersistentTileSchedulerILi128ELi112ELi256ELi256ELb1ELb1ELb0ELb1ELb1ELb1EEEEEEEEEvNT_6ParamsE)
        /*0048*/ 	.short	0x0210
        /*004a*/ 	.short	0x0438


	//----- nvinfo : EIATTR_SW_WAR
	.align		4
.L_224:
        /*004c*/ 	.byte	0x04, 0x36
        /*004e*/ 	.short	(.L_226 - .L_225)
.L_225:
        /*0050*/ 	.word	0x00000008
.L_226:


//--------------------- .nv.callgraph             --------------------------
	.section	.nv.callgraph,"",@"SHT_CUDA_CALLGRAPH"
	.align	4
	.sectionentsize	8
	.align		4
        /*0000*/ 	.word	0x00000000
	.align		4
        /*0004*/ 	.word	0xffffffff
	.align		4
        /*0008*/ 	.word	0x00000000
	.align		4
        /*000c*/ 	.word	0xfffffffe
	.align		4
        /*0010*/ 	.word	0x00000000
	.align		4
        /*0014*/ 	.word	0xfffffffd
	.align		4
        /*0018*/ 	.word	0x00000000
	.align		4
        /*001c*/ 	.word	0xfffffffc


//--------------------- .nv.constant4             --------------------------
	.section	.nv.constant4,"a",@progbits
	.align	8
	.align		8
.nv.constant4:
        /*0000*/ 	.dword	_ZN72_INTERNAL_0c2d3feb_36_flash_fwd_hdim128_bf16_split_sm80_cu_cf07d2ef_33174cuda3std3__45__cpo5beginE
	.align		8
        /*0008*/ 	.dword	_ZN72_INTERNAL_0c2d3feb_36_flash_fwd_hdim128_bf16_split_sm80_cu_cf07d2ef_33174cuda3std3__45__cpo3endE
	.align		8
        /*0010*/ 	.dword	_ZN72_INTERNAL_0c2d3feb_36_flash_fwd_hdim128_bf16_split_sm80_cu_cf07d2ef_33174cuda3std3__45__cpo6cbeginE
	.align		8
        /*0018*/ 	.dword	_ZN72_INTERNAL_0c2d3feb_36_flash_fwd_hdim128_bf16_split_sm80_cu_cf07d2ef_33174cuda3std3__45__cpo4cendE
	.align		8
        /*0020*/ 	.dword	_ZN72_INTERNAL_0c2d3feb_36_flash_fwd_hdim128_bf16_split_sm80_cu_cf07d2ef_33174cuda3std3__474_GLOBAL__N__0c2d3feb_36_flash_fwd_hdim128_bf16_split_sm80_cu_cf07d2ef_33176ignoreE
	.align		8
        /*0028*/ 	.dword	_ZN72_INTERNAL_0c2d3feb_36_flash_fwd_hdim128_bf16_split_sm80_cu_cf07d2ef_33174cuda3std3__419piecewise_constructE
	.align		8
        /*0030*/ 	.dword	_ZN72_INTERNAL_0c2d3feb_36_flash_fwd_hdim128_bf16_split_sm80_cu_cf07d2ef_33174cuda3std3__48in_placeE
	.align		8
        /*0038*/ 	.dword	_ZN72_INTERNAL_0c2d3feb_36_flash_fwd_hdim128_bf16_split_sm80_cu_cf07d2ef_33174cuda3std6ranges3__45__cpo4swapE
	.align		8
        /*0040*/ 	.dword	_ZN72_INTERNAL_0c2d3feb_36_flash_fwd_hdim128_bf16_split_sm80_cu_cf07d2ef_33174cuda3std6ranges3__45__cpo9iter_moveE
	.align		8
        /*0048*/ 	.dword	_ZN72_INTERNAL_0c2d3feb_36_flash_fwd_hdim128_bf16_split_sm80_cu_cf07d2ef_33174cute7productE
	.align		8
        /*0050*/ 	.dword	_ZN72_INTERNAL_0c2d3feb_36_flash_fwd_hdim128_bf16_split_sm80_cu_cf07d2ef_33174cute1_E


//--------------------- .text._ZN7cutlass13device_kernelIN5flash19enable_sm80_to_sm89INS1_16FlashAttnFwdSm80INS1_25CollectiveMainloopFwdSm80ILi8ELi1ELb1EN4cute5tupleIJNS5_1CILi128EEES8_S8_EEELi128ENS_10bfloat16_tEfNS_4arch4Sm80ELb0ELb0ELb0ELb0ELb0ELb0ELb1ELb1EEENS1_21CollectiveEpilogueFwdIS9_NS6_IJNS7_ILi1EEESF_SF_EEESA_SC_Li256ELb0ELb1ELb1ELb0EEENS1_19SingleTileSchedulerILb0ELb1ELb1ELi128EEEEEEEEEvNT_6ParamsE --------------------------
	.section	.text._ZN7cutlass13device_kernelIN5flash19enable_sm80_to_sm89INS1_16FlashAttnFwdSm80INS1_25CollectiveMainloopFwdSm80ILi8ELi1ELb1EN4cute5tupleIJNS5_1CILi128EEES8_S8_EEELi128ENS_10bfloat16_tEfNS_4arch4Sm80ELb0ELb0ELb0ELb0ELb0ELb0ELb1ELb1EEENS1_21CollectiveEpilogueFwdIS9_NS6_IJNS7_ILi1EEESF_SF_EEESA_SC_Li256ELb0ELb1ELb1ELb0EEENS1_19SingleTileSchedulerILb0ELb1ELb1ELi128EEEEEEEEEvNT_6ParamsE,"ax",@progbits
	.align	128
.text._ZN7cutlass13device_kernelIN5flash19enable_sm80_to_sm89INS1_16FlashAttnFwdSm80INS1_25CollectiveMainloopFwdSm80ILi8ELi1ELb1EN4cute5tupleIJNS5_1CILi128EEES8_S8_EEELi128ENS_10bfloat16_tEfNS_4arch4Sm80ELb0ELb0ELb0ELb0ELb0ELb0ELb1ELb1EEENS1_21CollectiveEpilogueFwdIS9_NS6_IJNS7_ILi1EEESF_SF_EEESA_SC_Li256ELb0ELb1ELb1ELb0EEENS1_19SingleTileSchedulerILb0ELb1ELb1ELi128EEEEEEEEEvNT_6ParamsE:
        .type           _ZN7cutlass13device_kernelIN5flash19enable_sm80_to_sm89INS1_16FlashAttnFwdSm80INS1_25CollectiveMainloopFwdSm80ILi8ELi1ELb1EN4cute5tupleIJNS5_1CILi128EEES8_S8_EEELi128ENS_10bfloat16_tEfNS_4arch4Sm80ELb0ELb0ELb0ELb0ELb0ELb0ELb1ELb1EEENS1_21CollectiveEpilogueFwdIS9_NS6_IJNS7_ILi1EEESF_SF_EEESA_SC_Li256ELb0ELb1ELb1ELb0EEENS1_19SingleTileSchedulerILb0ELb1ELb1ELi128EEEEEEEEEvNT_6ParamsE,@function
        .size           _ZN7cutlass13device_kernelIN5flash19enable_sm80_to_sm89INS1_16FlashAttnFwdSm80INS1_25CollectiveMainloopFwdSm80ILi8ELi1ELb1EN4cute5tupleIJNS5_1CILi128EEES8_S8_EEELi128ENS_10bfloat16_tEfNS_4arch4Sm80ELb0ELb0ELb0ELb0ELb0ELb0ELb1ELb1EEENS1_21CollectiveEpilogueFwdIS9_NS6_IJNS7_ILi1EEESF_SF_EEESA_SC_Li256ELb0ELb1ELb1ELb0EEENS1_19SingleTileSchedulerILb0ELb1ELb1ELi128EEEEEEEEEvNT_6ParamsE,(.L_x_12 - _ZN7cutlass13device_kernelIN5flash19enable_sm80_to_sm89INS1_16FlashAttnFwdSm80INS1_25CollectiveMainloopFwdSm80ILi8ELi1ELb1EN4cute5tupleIJNS5_1CILi128EEES8_S8_EEELi128ENS_10bfloat16_tEfNS_4arch4Sm80ELb0ELb0ELb0ELb0ELb0ELb0ELb1ELb1EEENS1_21CollectiveEpilogueFwdIS9_NS6_IJNS7_ILi1EEESF_SF_EEESA_SC_Li256ELb0ELb1ELb1ELb0EEENS1_19SingleTileSchedulerILb0ELb1ELb1ELi128EEEEEEEEEvNT_6ParamsE)
        .other          _ZN7cutlass13device_kernelIN5flash19enable_sm80_to_sm89INS1_16FlashAttnFwdSm80INS1_25CollectiveMainloopFwdSm80ILi8ELi1ELb1EN4cute5tupleIJNS5_1CILi128EEES8_S8_EEELi128ENS_10bfloat16_tEfNS_4arch4Sm80ELb0ELb0ELb0ELb0ELb0ELb0ELb1ELb1EEENS1_21CollectiveEpilogueFwdIS9_NS6_IJNS7_ILi1EEESF_SF_EEESA_SC_Li256ELb0ELb1ELb1ELb0EEENS1_19SingleTileSchedulerILb0ELb1ELb1ELi128EEEEEEEEEvNT_6ParamsE,@"STO_CUDA_ENTRY STV_DEFAULT"
_ZN7cutlass13device_kernelIN5flash19enable_sm80_to_sm89INS1_16FlashAttnFwdSm80INS1_25CollectiveMainloopFwdSm80ILi8ELi1ELb1EN4cute5tupleIJNS5_1CILi128EEES8_S8_EEELi128ENS_10bfloat16_tEfNS_4arch4Sm80ELb0ELb0ELb0ELb0ELb0ELb0ELb1ELb1EEENS1_21CollectiveEpilogueFwdIS9_NS6_IJNS7_ILi1EEESF_SF_EEESA_SC_Li256ELb0ELb1ELb1ELb0EEENS1_19SingleTileSchedulerILb0ELb1ELb1ELi128EEEEEEEEEvNT_6ParamsE:
[----:B------:R-:W-:Y:S01]  /*0000*/  LDC R1, c[0x0][0x28] ;  /* 0x00000a00ff017b82 */ /* 0x000fe20000000800 */
[----:B------:R-:W-:Y:S05]  /*0010*/  EXIT ;  /* 0x000000000000794d */ /* 0x000fea0003800000 */
.L_x_0:
[----:B------:R-:W-:-:S00]  /*0020*/  BRA `(.L_x_0) ;  /* 0xfffffffc00fc7947 */ /* 0x000fc0000383ffff */
[----:B------:R-:W-:-:S00]  /*0030*/  NOP ;  /* 0x0000000000007918 */ /* 0x000fc00000000000 */
        /* <DEDUP_REMOVED lines=12> */
.L_x_12:


//--------------------- .text._ZN7cutlass13device_kernelIN5flash19enable_sm80_to_sm89INS1_16FlashAttnFwdSm80INS1_25CollectiveMainloopFwdSm80ILi8ELi1ELb1EN4cute5tupleIJNS5_1CILi128EEENS7_ILi96EEES8_EEELi128ENS_10bfloat16_tEfNS_4arch4Sm80ELb0ELb1ELb0ELb0ELb0ELb0ELb1ELb1EEENS1_21CollectiveEpilogueFwdINS6_IJS8_S8_S9_EEENS6_IJNS7_ILi1EEESH_SH_EEESB_SD_Li256ELb0ELb1ELb1ELb0EEENS1_19SingleTileSchedulerILb0ELb1ELb1ELi128EEEEEEEEEvNT_6ParamsE --------------------------
	.section	.text._ZN7cutlass13device_kernelIN5flash19enable_sm80_to_sm89INS1_16FlashAttnFwdSm80INS1_25CollectiveMainloopFwdSm80ILi8ELi1ELb1EN4cute5tupleIJNS5_1CILi128EEENS7_ILi96EEES8_EEELi128ENS_10bfloat16_tEfNS_4arch4Sm80ELb0ELb1ELb0ELb0ELb0ELb0ELb1ELb1EEENS1_21CollectiveEpilogueFwdINS6_IJS8_S8_S9_EEENS6_IJNS7_ILi1EEESH_SH_EEESB_SD_Li256ELb0ELb1ELb1ELb0EEENS1_19SingleTileSchedulerILb0ELb1ELb1ELi128EEEEEEEEEvNT_6ParamsE,"ax",@progbits
	.align	128
.text._ZN7cutlass13device_kernelIN5flash19enable_sm80_to_sm89INS1_16FlashAttnFwdSm80INS1_25CollectiveMainloopFwdSm80ILi8ELi1ELb1EN4cute5tupleIJNS5_1CILi128EEENS7_ILi96EEES8_EEELi128ENS_10bfloat16_tEfNS_4arch4Sm80ELb0ELb1ELb0ELb0ELb0ELb0ELb1ELb1EEENS1_21CollectiveEpilogueFwdINS6_IJS8_S8_S9_EEENS6_IJNS7_ILi1EEESH_SH_EEESB_SD_Li256ELb0ELb1ELb1ELb0EEENS1_19SingleTileSchedulerILb0ELb1ELb1ELi128EEEEEEEEEvNT_6ParamsE:
        .type           _ZN7cutlass13device_kernelIN5flash19enable_sm80_to_sm89INS1_16FlashAttnFwdSm80INS1_25CollectiveMainloopFwdSm80ILi8ELi1ELb1EN4cute5tupleIJNS5_1CILi128EEENS7_ILi96EEES8_EEELi128ENS_10bfloat16_tEfNS_4arch4Sm80ELb0ELb1ELb0ELb0ELb0ELb0ELb1ELb1EEENS1_21CollectiveEpilogueFwdINS6_IJS8_S8_S9_EEENS6_IJNS7_ILi1EEESH_SH_EEESB_SD_Li256ELb0ELb1ELb1ELb0EEENS1_19SingleTileSchedulerILb0ELb1ELb1ELi128EEEEEEEEEvNT_6ParamsE,@function
        .size           _ZN7cutlass13device_kernelIN5flash19enable_sm80_to_sm89INS1_16FlashAttnFwdSm80INS1_25CollectiveMainloopFwdSm80ILi8ELi1ELb1EN4cute5tupleIJNS5_1CILi128EEENS7_ILi96EEES8_EEELi128ENS_10bfloat16_tEfNS_4arch4Sm80ELb0ELb1ELb0ELb0ELb0ELb0ELb1ELb1EEENS1_21CollectiveEpilogueFwdINS6_IJS8_S8_S9_EEENS6_IJNS7_ILi1EEESH_SH_EEESB_SD_Li256ELb0ELb1ELb1ELb0EEENS1_19SingleTileSchedulerILb0ELb1ELb1ELi128EEEEEEEEEvNT_6ParamsE,(.L_x_13 - _ZN7cutlass13device_kernelIN5flash19enable_sm80_to_sm89INS1_16FlashAttnFwdSm80INS1_25CollectiveMainloopFwdSm80ILi8ELi1ELb1EN4cute5tupleIJNS5_1CILi128EEENS7_ILi96EEES8_EEELi128ENS_10bfloat16_tEfNS_4arch4Sm80ELb0ELb1ELb0ELb0ELb0ELb0ELb1ELb1EEENS1_21CollectiveEpilogueFwdINS6_IJS8_S8_S9_EEENS6_IJNS7_ILi1EEESH_SH_EEESB_SD_Li256ELb0ELb1ELb1ELb0EEENS1_19SingleTileSchedulerILb0ELb1ELb1ELi128EEEEEEEEEvNT_6ParamsE)
        .other          _ZN7cutlass13device_kernelIN5flash19enable_sm80_to_sm89INS1_16FlashAttnFwdSm80INS1_25CollectiveMainloopFwdSm80ILi8ELi1ELb1EN4cute5tupleIJNS5_1CILi128EEENS7_ILi96EEES8_EEELi128ENS_10bfloat16_tEfNS_4arch4Sm80ELb0ELb1ELb0ELb0ELb0ELb0ELb1ELb1EEENS1_21CollectiveEpilogueFwdINS6_IJS8_S8_S9_EEENS6_IJNS7_ILi1EEESH_SH_EEESB_SD_Li256ELb0ELb1ELb1ELb0EEENS1_19SingleTileSchedulerILb0ELb1ELb1ELi128EEEEEEEEEvNT_6ParamsE,@"STO_CUDA_ENTRY STV_DEFAULT"
_ZN7cutlass13device_kernelIN5flash19enable_sm80_to_sm89INS1_16FlashAttnFwdSm80INS1_25CollectiveMainloopFwdSm80ILi8ELi1ELb1EN4cute5tupleIJNS5_1CILi128EEENS7_ILi96EEES8_EEELi128ENS_10bfloat16_tEfNS_4arch4Sm80ELb0ELb1ELb0ELb0ELb0ELb0ELb1ELb1EEENS1_21CollectiveEpilogueFwdINS6_IJS8_S8_S9_EEENS6_IJNS7_ILi1EEESH_SH_EEESB_SD_Li256ELb0ELb1ELb1ELb0EEENS1_19SingleTileSchedulerILb0ELb1ELb1ELi128EEEEEEEEEvNT_6ParamsE:
[----:B------:R-:W-:Y:S01]  /*0000*/  LDC R1, c[0x0][0x28] ;  /* 0x00000a00ff017b82 */ /* 0x000fe20000000800 */
[----:B------:R-:W-:Y:S05]  /*0010*/  EXIT ;  /* 0x000000000000794d */ /* 0x000fea0003800000 */
.L_x_1:
        /* <DEDUP_REMOVED lines=14> */
.L_x_13:


//--------------------- .text._ZN7cutlass13device_kernelIN5flash19enable_sm80_to_sm89INS1_16FlashAttnFwdSm80INS1_25CollectiveMainloopFwdSm80ILi8ELi1ELb1EN4cute5tupleIJNS5_1CILi128EEES8_S8_EEELi128ENS_10bfloat16_tEfNS_4arch4Sm80ELb1ELb0ELb0ELb0ELb0ELb0ELb1ELb1EEENS1_21CollectiveEpilogueFwdIS9_NS6_IJNS7_ILi1EEESF_SF_EEESA_SC_Li256ELb0ELb1ELb1ELb0EEENS1_30DynamicPersistentTileSchedulerILi256ELi256ELb1ELb1ELb0EEEEEEEEEvNT_6ParamsE --------------------------
	.section	.text._ZN7cutlass13device_kernelIN5flash19enable_sm80_to_sm89INS1_16FlashAttnFwdSm80INS1_25CollectiveMainloopFwdSm80ILi8ELi1ELb1EN4cute5tupleIJNS5_1CILi128EEES8_S8_EEELi128ENS_10bfloat16_tEfNS_4arch4Sm80ELb1ELb0ELb0ELb0ELb0ELb0ELb1ELb1EEENS1_21CollectiveEpilogueFwdIS9_NS6_IJNS7_ILi1EEESF_SF_EEESA_SC_Li256ELb0ELb1ELb1ELb0EEENS1_30DynamicPersistentTileSchedulerILi256ELi256ELb1ELb1ELb0EEEEEEEEEvNT_6ParamsE,"ax",@progbits
	.align	128
.text._ZN7cutlass13device_kernelIN5flash19enable_sm80_to_sm89INS1_16FlashAttnFwdSm80INS1_25CollectiveMainloopFwdSm80ILi8ELi1ELb1EN4cute5tupleIJNS5_1CILi128EEES8_S8_EEELi128ENS_10bfloat16_tEfNS_4arch4Sm80ELb1ELb0ELb0ELb0ELb0ELb0ELb1ELb1EEENS1_21CollectiveEpilogueFwdIS9_NS6_IJNS7_ILi1EEESF_SF_EEESA_SC_Li256ELb0ELb1ELb1ELb0EEENS1_30DynamicPersistentTileSchedulerILi256ELi256ELb1ELb1ELb0EEEEEEEEEvNT_6ParamsE:
        .type           _ZN7cutlass13device_kernelIN5flash19enable_sm80_to_sm89INS1_16FlashAttnFwdSm80INS1_25CollectiveMainloopFwdSm80ILi8ELi1ELb1EN4cute5tupleIJNS5_1CILi128EEES8_S8_EEELi128ENS_10bfloat16_tEfNS_4arch4Sm80ELb1ELb0ELb0ELb0ELb0ELb0ELb1ELb1EEENS1_21CollectiveEpilogueFwdIS9_NS6_IJNS7_ILi1EEESF_SF_EEESA_SC_Li256ELb0ELb1ELb1ELb0EEENS1_30DynamicPersistentTileSchedulerILi256ELi256ELb1ELb1ELb0EEEEEEEEEvNT_6ParamsE,@function
        .size           _ZN7cutlass13device_kernelIN5flash19enable_sm80_to_sm89INS1_16FlashAttnFwdSm80INS1_25CollectiveMainloopFwdSm80ILi8ELi1ELb1EN4cute5tupleIJNS5_1CILi128EEES8_S8_EEELi128ENS_10bfloat16_tEfNS_4arch4Sm80ELb1ELb0ELb0ELb0ELb0ELb0ELb1ELb1EEENS1_21CollectiveEpilogueFwdIS9_NS6_IJNS7_ILi1EEESF_SF_EEESA_SC_Li256ELb0ELb1ELb1ELb0EEENS1_30DynamicPersistentTileSchedulerILi256ELi256ELb1ELb1ELb0EEEEEEEEEvNT_6ParamsE,(.L_x_14 - _ZN7cutlass13device_kernelIN5flash19enable_sm80_to_sm89INS1_16FlashAttnFwdSm80INS1_25CollectiveMainloopFwdSm80ILi8ELi1ELb1EN4cute5tupleIJNS5_1CILi128EEES8_S8_EEELi128ENS_10bfloat16_tEfNS_4arch4Sm80ELb1ELb0ELb0ELb0ELb0ELb0ELb1ELb1EEENS1_21CollectiveEpilogueFwdIS9_NS6_IJNS7_ILi1EEESF_SF_EEESA_SC_Li256ELb0ELb1ELb1ELb0EEENS1_30DynamicPersistentTileSchedulerILi256ELi256ELb1ELb1ELb0EEEEEEEEEvNT_6ParamsE)
        .other          _ZN7cutlass13device_kernelIN5flash19enable_sm80_to_sm89INS1_16FlashAttnFwdSm80INS1_25CollectiveMainloopFwdSm80ILi8ELi1ELb1EN4cute5tupleIJNS5_1CILi128EEES8_S8_EEELi128ENS_10bfloat16_tEfNS_4arch4Sm80ELb1ELb0ELb0ELb0ELb0ELb0ELb1ELb1EEENS1_21CollectiveEpilogueFwdIS9_NS6_IJNS7_ILi1EEESF_SF_EEESA_SC_Li256ELb0ELb1ELb1ELb0EEENS1_30DynamicPersistentTileSchedulerILi256ELi256ELb1ELb1ELb0EEEEEEEEEvNT_6ParamsE,@"STO_CUDA_ENTRY STV_DEFAULT"
_ZN7cutlass13device_kernelIN5flash19enable_sm80_to_sm89INS1_16FlashAttnFwdSm80INS1_25CollectiveMainloopFwdSm80ILi8ELi1ELb1EN4cute5tupleIJNS5_1CILi128EEES8_S8_EEELi128ENS_10bfloat16_tEfNS_4arch4Sm80ELb1ELb0ELb0ELb0ELb0ELb0ELb1ELb1EEENS1_21CollectiveEpilogueFwdIS9_NS6_IJNS7_ILi1EEESF_SF_EEESA_SC_Li256ELb0ELb1ELb1ELb0EEENS1_30DynamicPersistentTileSchedulerILi256ELi256ELb1ELb1ELb0EEEEEEEEEvNT_6ParamsE:
[----:B------:R-:W-:Y:S01]  /*0000*/  LDC R1, c[0x0][0x28] ;  /* 0x00000a00ff017b82 */ /* 0x000fe20000000800 */
[----:B------:R-:W-:Y:S05]  /*0010*/  EXIT ;  /* 0x000000000000794d */ /* 0x000fea0003800000 */
.L_x_2:
        /* <DEDUP_REMOVED lines=14> */
.L_x_14:


//--------------------- .text._ZN7cutlass13device_kernelIN5flash19enable_sm80_to_sm89INS1_16FlashAttnFwdSm80INS1_25CollectiveMainloopFwdSm80ILi4ELi1ELb0EN4cute5tupleIJNS5_1CILi128EEENS7_ILi64EEES8_EEELi128ENS_10bfloat16_tEfNS_4arch4Sm80ELb0ELb0ELb0ELb0ELb0ELb0ELb1ELb1EEENS1_21CollectiveEpilogueFwdINS6_IJS8_S8_S9_EEENS6_IJNS7_ILi1EEESH_SH_EEESB_SD_Li128ELb0ELb1ELb1ELb0EEENS1_19SingleTileSchedulerILb0ELb1ELb1ELi128EEEEEEEEEvNT_6ParamsE --------------------------
	.section	.text._ZN7cutlass13device_kernelIN5flash19enable_sm80_to_sm89INS1_16FlashAttnFwdSm80INS1_25CollectiveMainloopFwdSm80ILi4ELi1ELb0EN4cute5tupleIJNS5_1CILi128EEENS7_ILi64EEES8_EEELi128ENS_10bfloat16_tEfNS_4arch4Sm80ELb0ELb0ELb0ELb0ELb0ELb0ELb1ELb1EEENS1_21CollectiveEpilogueFwdINS6_IJS8_S8_S9_EEENS6_IJNS7_ILi1EEESH_SH_EEESB_SD_Li128ELb0ELb1ELb1ELb0EEENS1_19SingleTileSchedulerILb0ELb1ELb1ELi128EEEEEEEEEvNT_6ParamsE,"ax",@progbits
	.align	128
.text._ZN7cutlass13device_kernelIN5flash19enable_sm80_to_sm89INS1_16FlashAttnFwdSm80INS1_25CollectiveMainloopFwdSm80ILi4ELi1ELb0EN4cute5tupleIJNS5_1CILi128EEENS7_ILi64EEES8_EEELi128ENS_10bfloat16_tEfNS_4arch4Sm80ELb0ELb0ELb0ELb0ELb0ELb0ELb1ELb1EEENS1_21CollectiveEpilogueFwdINS6_IJS8_S8_S9_EEENS6_IJNS7_ILi1EEESH_SH_EEESB_SD_Li128ELb0ELb1ELb1ELb0EEENS1_19SingleTileSchedulerILb0ELb1ELb1ELi128EEEEEEEEEvNT_6ParamsE:
        .type           _ZN7cutlass13device_kernelIN5flash19enable_sm80_to_sm89INS1_16FlashAttnFwdSm80INS1_25CollectiveMainloopFwdSm80ILi4ELi1ELb0EN4cute5tupleIJNS5_1CILi128EEENS7_ILi64EEES8_EEELi128ENS_10bfloat16_tEfNS_4arch4Sm80ELb0ELb0ELb0ELb0ELb0ELb0ELb1ELb1EEENS1_21CollectiveEpilogueFwdINS6_IJS8_S8_S9_EEENS6_IJNS7_ILi1EEESH_SH_EEESB_SD_Li128ELb0ELb1ELb1ELb0EEENS1_19SingleTileSchedulerILb0ELb1ELb1ELi128EEEEEEEEEvNT_6ParamsE,@function
        .size           _ZN7cutlass13device_kernelIN5flash19enable_sm80_to_sm89INS1_16FlashAttnFwdSm80INS1_25CollectiveMainloopFwdSm80ILi4ELi1ELb0EN4cute5tupleIJNS5_1CILi128EEENS7_ILi64EEES8_EEELi128ENS_10bfloat16_tEfNS_4arch4Sm80ELb0ELb0ELb0ELb0ELb0ELb0ELb1ELb1EEENS1_21CollectiveEpilogueFwdINS6_IJS8_S8_S9_EEENS6_IJNS7_ILi1EEESH_SH_EEESB_SD_Li128ELb0ELb1ELb1ELb0EEENS1_19SingleTileSchedulerILb0ELb1ELb1ELi128EEEEEEEEEvNT_6ParamsE,(.L_x_15 - _ZN7cutlass13device_kernelIN5flash19enable_sm80_to_sm89INS1_16FlashAttnFwdSm80INS1_25CollectiveMainloopFwdSm80ILi4ELi1ELb0EN4cute5tupleIJNS5_1CILi128EEENS7_ILi64EEES8_EEELi128ENS_10bfloat16_tEfNS_4arch4Sm80ELb0ELb0ELb0ELb0ELb0ELb0ELb1ELb1EEENS1_21CollectiveEpilogueFwdINS6_IJS8_S8_S9_EEENS6_IJNS7_ILi1EEESH_SH_EEESB_SD_Li128ELb0ELb1ELb1ELb0EEENS1_19SingleTileSchedulerILb0ELb1ELb1ELi128EEEEEEEEEvNT_6ParamsE)
        .other          _ZN7cutlass13device_kernelIN5flash19enable_sm80_to_sm89INS1_16FlashAttnFwdSm80INS1_25CollectiveMainloopFwdSm80ILi4ELi1ELb0EN4cute5tupleIJNS5_1CILi128EEENS7_ILi64EEES8_EEELi128ENS_10bfloat16_tEfNS_4arch4Sm80ELb0ELb0ELb0ELb0ELb0ELb0ELb1ELb1EEENS1_21CollectiveEpilogueFwdINS6_IJS8_S8_S9_EEENS6_IJNS7_ILi1EEESH_SH_EEESB_SD_Li128ELb0ELb1ELb1ELb0EEENS1_19SingleTileSchedulerILb0ELb1ELb1ELi128EEEEEEEEEvNT_6ParamsE,@"STO_CUDA_ENTRY STV_DEFAULT"
_ZN7cutlass13device_kernelIN5flash19enable_sm80_to_sm89INS1_16FlashAttnFwdSm80INS1_25CollectiveMainloopFwdSm80ILi4ELi1ELb0EN4cute5tupleIJNS5_1CILi128EEENS7_ILi64EEES8_EEELi128ENS_10bfloat16_tEfNS_4arch4Sm80ELb0ELb0ELb0ELb0ELb0ELb0ELb1ELb1EEENS1_21CollectiveEpilogueFwdINS6_IJS8_S8_S9_EEENS6_IJNS7_ILi1EEESH_SH_EEESB_SD_Li128ELb0ELb1ELb1ELb0EEENS1_19SingleTileSchedulerILb0ELb1ELb1ELi128EEEEEEEEEvNT_6ParamsE:
[----:B------:R-:W-:Y:S01]  /*0000*/  LDC R1, c[0x0][0x28] ;  /* 0x00000a00ff017b82 */ /* 0x000fe20000000800 */
[----:B------:R-:W-:Y:S05]  /*0010*/  EXIT ;  /* 0x000000000000794d */ /* 0x000fea0003800000 */
.L_x_3:
        /* <DEDUP_REMOVED lines=14> */
.L_x_15:


//--------------------- .text._ZN7cutlass13device_kernelIN5flash19enable_sm80_to_sm89INS1_16FlashAttnFwdSm80INS1_25CollectiveMainloopFwdSm80ILi8ELi1ELb1EN4cute5tupleIJNS5_1CILi128EEENS7_ILi112EEES8_EEELi128ENS_10bfloat16_tEfNS_4arch4Sm80ELb0ELb0ELb0ELb1ELb0ELb0ELb1ELb1EEENS1_21CollectiveEpilogueFwdINS6_IJS8_S8_S9_EEENS6_IJNS7_ILi1EEESH_SH_EEESB_SD_Li256ELb1ELb1ELb1ELb0EEENS1_36VarlenDynamicPersistentTileSchedulerILi128ELi112ELi256ELi256ELb1ELb1ELb0ELb0ELb1ELb1EEEEEEEEEvNT_6ParamsE --------------------------
	.section	.text._ZN7cutlass13device_kernelIN5flash19enable_sm80_to_sm89INS1_16FlashAttnFwdSm80INS1_25CollectiveMainloopFwdSm80ILi8ELi1ELb1EN4cute5tupleIJNS5_1CILi128EEENS7_ILi112EEES8_EEELi128ENS_10bfloat16_tEfNS_4arch4Sm80ELb0ELb0ELb0ELb1ELb0ELb0ELb1ELb1EEENS1_21CollectiveEpilogueFwdINS6_IJS8_S8_S9_EEENS6_IJNS7_ILi1EEESH_SH_EEESB_SD_Li256ELb1ELb1ELb1ELb0EEENS1_36VarlenDynamicPersistentTileSchedulerILi128ELi112ELi256ELi256ELb1ELb1ELb0ELb0ELb1ELb1EEEEEEEEEvNT_6ParamsE,"ax",@progbits
	.align	128
.text._ZN7cutlass13device_kernelIN5flash19enable_sm80_to_sm89INS1_16FlashAttnFwdSm80INS1_25CollectiveMainloopFwdSm80ILi8ELi1ELb1EN4cute5tupleIJNS5_1CILi128EEENS7_ILi112EEES8_EEELi128ENS_10bfloat16_tEfNS_4arch4Sm80ELb0ELb0ELb0ELb1ELb0ELb0ELb1ELb1EEENS1_21CollectiveEpilogueFwdINS6_IJS8_S8_S9_EEENS6_IJNS7_ILi1EEESH_SH_EEESB_SD_Li256ELb1ELb1ELb1ELb0EEENS1_36VarlenDynamicPersistentTileSchedulerILi128ELi112ELi256ELi256ELb1ELb1ELb0ELb0ELb1ELb1EEEEEEEEEvNT_6ParamsE:
        .type           _ZN7cutlass13device_kernelIN5flash19enable_sm80_to_sm89INS1_16FlashAttnFwdSm80INS1_25CollectiveMainloopFwdSm80ILi8ELi1ELb1EN4cute5tupleIJNS5_1CILi128EEENS7_ILi112EEES8_EEELi128ENS_10bfloat16_tEfNS_4arch4Sm80ELb0ELb0ELb0ELb1ELb0ELb0ELb1ELb1EEENS1_21CollectiveEpilogueFwdINS6_IJS8_S8_S9_EEENS6_IJNS7_ILi1EEESH_SH_EEESB_SD_Li256ELb1ELb1ELb1ELb0EEENS1_36VarlenDynamicPersistentTileSchedulerILi128ELi112ELi256ELi256ELb1ELb1ELb0ELb0ELb1ELb1EEEEEEEEEvNT_6ParamsE,@function
        .size           _ZN7cutlass13device_kernelIN5flash19enable_sm80_to_sm89INS1_16FlashAttnFwdSm80INS1_25CollectiveMainloopFwdSm80ILi8ELi1ELb1EN4cute5tupleIJNS5_1CILi128EEENS7_ILi112EEES8_EEELi128ENS_10bfloat16_tEfNS_4arch4Sm80ELb0ELb0ELb0ELb1ELb0ELb0ELb1ELb1EEENS1_21CollectiveEpilogueFwdINS6_IJS8_S8_S9_EEENS6_IJNS7_ILi1EEESH_SH_EEESB_SD_Li256ELb1ELb1ELb1ELb0EEENS1_36VarlenDynamicPersistentTileSchedulerILi128ELi112ELi256ELi256ELb1ELb1ELb0ELb0ELb1ELb1EEEEEEEEEvNT_6ParamsE,(.L_x_16 - _ZN7cutlass13device_kernelIN5flash19enable_sm80_to_sm89INS1_16FlashAttnFwdSm80INS1_25CollectiveMainloopFwdSm80ILi8ELi1ELb1EN4cute5tupleIJNS5_1CILi128EEENS7_ILi112EEES8_EEELi128ENS_10bfloat16_tEfNS_4arch4Sm80ELb0ELb0ELb0ELb1ELb0ELb0ELb1ELb1EEENS1_21CollectiveEpilogueFwdINS6_IJS8_S8_S9_EEENS6_IJNS7_ILi1EEESH_SH_EEESB_SD_Li256ELb1ELb1ELb1ELb0EEENS1_36VarlenDynamicPersistentTileSchedulerILi128ELi112ELi256ELi256ELb1ELb1ELb0ELb0ELb1ELb1EEEEEEEEEvNT_6ParamsE)
        .other          _ZN7cutlass13device_kernelIN5flash19enable_sm80_to_sm89INS1_16FlashAttnFwdSm80INS1_25CollectiveMainloopFwdSm80ILi8ELi1ELb1EN4cute5tupleIJNS5_1CILi128EEENS7_ILi112EEES8_EEELi128ENS_10bfloat16_tEfNS_4arch4Sm80ELb0ELb0ELb0ELb1ELb0ELb0ELb1ELb1EEENS1_21CollectiveEpilogueFwdINS6_IJS8_S8_S9_EEENS6_IJNS7_ILi1EEESH_SH_EEESB_SD_Li256ELb1ELb1ELb1ELb0EEENS1_36VarlenDynamicPersistentTileSchedulerILi128ELi112ELi256ELi256ELb1ELb1ELb0ELb0ELb1ELb1EEEEEEEEEvNT_6ParamsE,@"STO_CUDA_ENTRY STV_DEFAULT"
_ZN7cutlass13device_kernelIN5flash19enable_sm80_to_sm89INS1_16FlashAttnFwdSm80INS1_25CollectiveMainloopFwdSm80ILi8ELi1ELb1EN4cute5tupleIJNS5_1CILi128EEENS7_ILi112EEES8_EEELi128ENS_10bfloat16_tEfNS_4arch4Sm80ELb0ELb0ELb0ELb1ELb0ELb0ELb1ELb1EEENS1_21CollectiveEpilogueFwdINS6_IJS8_S8_S9_EEENS6_IJNS7_ILi1EEESH_SH_EEESB_SD_Li256ELb1ELb1ELb1ELb0EEENS1_36VarlenDynamicPersistentTileSchedulerILi128ELi112ELi256ELi256ELb1ELb1ELb0ELb0ELb1ELb1EEEEEEEEEvNT_6ParamsE:
[----:B------:R-:W-:Y:S01]  /*0000*/  LDC R1, c[0x0][0x28] ;  /* 0x00000a00ff017b82 */ /* 0x000fe20000000800 */
[----:B------:R-:W-:Y:S05]  /*0010*/  EXIT ;  /* 0x000000000000794d */ /* 0x000fea0003800000 */
.L_x_4:
        /* <DEDUP_REMOVED lines=14> */
.L_x_16:


//--------------------- .text._ZN7cutlass13device_kernelIN5flash19enable_sm80_to_sm89INS1_16FlashAttnFwdSm80INS1_25CollectiveMainloopFwdSm80ILi8ELi1ELb1EN4cute5tupleIJNS5_1CILi128EEENS7_ILi112EEES8_EEELi128ENS_10bfloat16_tEfNS_4arch4Sm80ELb0ELb0ELb0ELb1ELb0ELb1ELb1ELb1EEENS1_21CollectiveEpilogueFwdINS6_IJS8_S8_S9_EEENS6_IJNS7_ILi1EEESH_SH_EEESB_SD_Li256ELb1ELb1ELb1ELb0EEENS1_36VarlenDynamicPersistentTileSchedulerILi128ELi112ELi256ELi256ELb1ELb1ELb0ELb0ELb1ELb1EEEEEEEEEvNT_6ParamsE --------------------------
	.section	.text._ZN7cutlass13device_kernelIN5flash19enable_sm80_to_sm89INS1_16FlashAttnFwdSm80INS1_25CollectiveMainloopFwdSm80ILi8ELi1ELb1EN4cute5tupleIJNS5_1CILi128EEENS7_ILi112EEES8_EEELi128ENS_10bfloat16_tEfNS_4arch4Sm80ELb0ELb0ELb0ELb1ELb0ELb1ELb1ELb1EEENS1_21CollectiveEpilogueFwdINS6_IJS8_S8_S9_EEENS6_IJNS7_ILi1EEESH_SH_EEESB_SD_Li256ELb1ELb1ELb1ELb0EEENS1_36VarlenDynamicPersistentTileSchedulerILi128ELi112ELi256ELi256ELb1ELb1ELb0ELb0ELb1ELb1EEEEEEEEEvNT_6ParamsE,"ax",@progbits
	.align	128
.text._ZN7cutlass13device_kernelIN5flash19enable_sm80_to_sm89INS1_16FlashAttnFwdSm80INS1_25CollectiveMainloopFwdSm80ILi8ELi1ELb1EN4cute5tupleIJNS5_1CILi128EEENS7_ILi112EEES8_EEELi128ENS_10bfloat16_tEfNS_4arch4Sm80ELb0ELb0ELb0ELb1ELb0ELb1ELb1ELb1EEENS1_21CollectiveEpilogueFwdINS6_IJS8_S8_S9_EEENS6_IJNS7_ILi1EEESH_SH_EEESB_SD_Li256ELb1ELb1ELb1ELb0EEENS1_36VarlenDynamicPersistentTileSchedulerILi128ELi112ELi256ELi256ELb1ELb1ELb0ELb0ELb1ELb1EEEEEEEEEvNT_6ParamsE:
        .type           _ZN7cutlass13device_kernelIN5flash19enable_sm80_to_sm89INS1_16FlashAttnFwdSm80INS1_25CollectiveMainloopFwdSm80ILi8ELi1ELb1EN4cute5tupleIJNS5_1CILi128EEENS7_ILi112EEES8_EEELi128ENS_10bfloat16_tEfNS_4arch4Sm80ELb0ELb0ELb0ELb1ELb0ELb1ELb1ELb1EEENS1_21CollectiveEpilogueFwdINS6_IJS8_S8_S9_EEENS6_IJNS7_ILi1EEESH_SH_EEESB_SD_Li256ELb1ELb1ELb1ELb0EEENS1_36VarlenDynamicPersistentTileSchedulerILi128ELi112ELi256ELi256ELb1ELb1ELb0ELb0ELb1ELb1EEEEEEEEEvNT_6ParamsE,@function
        .size           _ZN7cutlass13device_kernelIN5flash19enable_sm80_to_sm89INS1_16FlashAttnFwdSm80INS1_25CollectiveMainloopFwdSm80ILi8ELi1ELb1EN4cute5tupleIJNS5_1CILi128EEENS7_ILi112EEES8_EEELi128ENS_10bfloat16_tEfNS_4arch4Sm80ELb0ELb0ELb0ELb1ELb0ELb1ELb1ELb1EEENS1_21CollectiveEpilogueFwdINS6_IJS8_S8_S9_EEENS6_IJNS7_ILi1EEESH_SH_EEESB_SD_Li256ELb1ELb1ELb1ELb0EEENS1_36VarlenDynamicPersistentTileSchedulerILi128ELi112ELi256ELi256ELb1ELb1ELb0ELb0ELb1ELb1EEEEEEEEEvNT_6ParamsE,(.L_x_17 - _ZN7cutlass13device_kernelIN5flash19enable_sm80_to_sm89INS1_16FlashAttnFwdSm80INS1_25CollectiveMainloopFwdSm80ILi8ELi1ELb1EN4cute5tupleIJNS5_1CILi128EEENS7_ILi112EEES8_EEELi128ENS_10bfloat16_tEfNS_4arch4Sm80ELb0ELb0ELb0ELb1ELb0ELb1ELb1ELb1EEENS1_21CollectiveEpilogueFwdINS6_IJS8_S8_S9_EEENS6_IJNS7_ILi1EEESH_SH_EEESB_SD_Li256ELb1ELb1ELb1ELb0EEENS1_36VarlenDynamicPersistentTileSchedulerILi128ELi112ELi256ELi256ELb1ELb1ELb0ELb0ELb1ELb1EEEEEEEEEvNT_6ParamsE)
        .other          _ZN7cutlass13device_kernelIN5flash19enable_sm80_to_sm89INS1_16FlashAttnFwdSm80INS1_25CollectiveMainloopFwdSm80ILi8ELi1ELb1EN4cute5tupleIJNS5_1CILi128EEENS7_ILi112EEES8_EEELi128ENS_10bfloat16_tEfNS_4arch4Sm80ELb0ELb0ELb0ELb1ELb0ELb1ELb1ELb1EEENS1_21CollectiveEpilogueFwdINS6_IJS8_S8_S9_EEENS6_IJNS7_ILi1EEESH_SH_EEESB_SD_Li256ELb1ELb1ELb1ELb0EEENS1_36VarlenDynamicPersistentTileSchedulerILi128ELi112ELi256ELi256ELb1ELb1ELb0ELb0ELb1ELb1EEEEEEEEEvNT_6ParamsE,@"STO_CUDA_ENTRY STV_DEFAULT"
_ZN7cutlass13device_kernelIN5flash19enable_sm80_to_sm89INS1_16FlashAttnFwdSm80INS1_25CollectiveMainloopFwdSm80ILi8ELi1ELb1EN4cute5tupleIJNS5_1CILi128EEENS7_ILi112EEES8_EEELi128ENS_10bfloat16_tEfNS_4arch4Sm80ELb0ELb0ELb0ELb1ELb0ELb1ELb1ELb1EEENS1_21CollectiveEpilogueFwdINS6_IJS8_S8_S9_EEENS6_IJNS7_ILi1EEESH_SH_EEESB_SD_Li256ELb1ELb1ELb1ELb0EEENS1_36VarlenDynamicPersistentTileSchedulerILi128ELi112ELi256ELi256ELb1ELb1ELb0ELb0ELb1ELb1EEEEEEEEEvNT_6ParamsE:
[----:B------:R-:W-:Y:S01]  /*0000*/  LDC R1, c[0x0][0x28] ;  /* 0x00000a00ff017b82 */ /* 0x000fe20000000800 */
[----:B------:R-:W-:Y:S05]  /*0010*/  EXIT ;  /* 0x000000000000794d */ /* 0x000fea0003800000 */
.L_x_5:
        /* <DEDUP_REMOVED lines=14> */
.L_x_17:


//--------------------- .text._ZN7cutlass13device_kernelIN5flash19enable_sm80_to_sm89INS1_16FlashAttnFwdSm80INS1_25CollectiveMainloopFwdSm80ILi4ELi1ELb0EN4cute5tupleIJNS5_1CILi128EEENS7_ILi48EEES8_EEELi128ENS_10bfloat16_tEfNS_4arch4Sm80ELb0ELb1ELb0ELb0ELb0ELb0ELb1ELb1EEENS1_21CollectiveEpilogueFwdINS6_IJS8_S8_S9_EEENS6_IJNS7_ILi1EEESH_SH_EEESB_SD_Li128ELb0ELb1ELb1ELb0EEENS1_19SingleTileSchedulerILb0ELb1ELb1ELi128EEEEEEEEEvNT_6ParamsE --------------------------
	.section	.text._ZN7cutlass13device_kernelIN5flash19enable_sm80_to_sm89INS1_16FlashAttnFwdSm80INS1_25CollectiveMainloopFwdSm80ILi4ELi1ELb0EN4cute5tupleIJNS5_1CILi128EEENS7_ILi48EEES8_EEELi128ENS_10bfloat16_tEfNS_4arch4Sm80ELb0ELb1ELb0ELb0ELb0ELb0ELb1ELb1EEENS1_21CollectiveEpilogueFwdINS6_IJS8_S8_S9_EEENS6_IJNS7_ILi1EEESH_SH_EEESB_SD_Li128ELb0ELb1ELb1ELb0EEENS1_19SingleTileSchedulerILb0ELb1ELb1ELi128EEEEEEEEEvNT_6ParamsE,"ax",@progbits
	.align	128
.text._ZN7cutlass13device_kernelIN5flash19enable_sm80_to_sm89INS1_16FlashAttnFwdSm80INS1_25CollectiveMainloopFwdSm80ILi4ELi1ELb0EN4cute5tupleIJNS5_1CILi128EEENS7_ILi48EEES8_EEELi128ENS_10bfloat16_tEfNS_4arch4Sm80ELb0ELb1ELb0ELb0ELb0ELb0ELb1ELb1EEENS1_21CollectiveEpilogueFwdINS6_IJS8_S8_S9_EEENS6_IJNS7_ILi1EEESH_SH_EEESB_SD_Li128ELb0ELb1ELb1ELb0EEENS1_19SingleTileSchedulerILb0ELb1ELb1ELi128EEEEEEEEEvNT_6ParamsE:
        .type           _ZN7cutlass13device_kernelIN5flash19enable_sm80_to_sm89INS1_16FlashAttnFwdSm80INS1_25CollectiveMainloopFwdSm80ILi4ELi1ELb0EN4cute5tupleIJNS5_1CILi128EEENS7_ILi48EEES8_EEELi128ENS_10bfloat16_tEfNS_4arch4Sm80ELb0ELb1ELb0ELb0ELb0ELb0ELb1ELb1EEENS1_21CollectiveEpilogueFwdINS6_IJS8_S8_S9_EEENS6_IJNS7_ILi1EEESH_SH_EEESB_SD_Li128ELb0ELb1ELb1ELb0EEENS1_19SingleTileSchedulerILb0ELb1ELb1ELi128EEEEEEEEEvNT_6ParamsE,@function
        .size           _ZN7cutlass13device_kernelIN5flash19enable_sm80_to_sm89INS1_16FlashAttnFwdSm80INS1_25CollectiveMainloopFwdSm80ILi4ELi1ELb0EN4cute5tupleIJNS5_1CILi128EEENS7_ILi48EEES8_EEELi128ENS_10bfloat16_tEfNS_4arch4Sm80ELb0ELb1ELb0ELb0ELb0ELb0ELb1ELb1EEENS1_21CollectiveEpilogueFwdINS6_IJS8_S8_S9_EEENS6_IJNS7_ILi1EEESH_SH_EEESB_SD_Li128ELb0ELb1ELb1ELb0EEENS1_19SingleTileSchedulerILb0ELb1ELb1ELi128EEEEEEEEEvNT_6ParamsE,(.L_x_18 - _ZN7cutlass13device_kernelIN5flash19enable_sm80_to_sm89INS1_16FlashAttnFwdSm80INS1_25CollectiveMainloopFwdSm80ILi4ELi1ELb0EN4cute5tupleIJNS5_1CILi128EEENS7_ILi48EEES8_EEELi128ENS_10bfloat16_tEfNS_4arch4Sm80ELb0ELb1ELb0ELb0ELb0ELb0ELb1ELb1EEENS1_21CollectiveEpilogueFwdINS6_IJS8_S8_S9_EEENS6_IJNS7_ILi1EEESH_SH_EEESB_SD_Li128ELb0ELb1ELb1ELb0EEENS1_19SingleTileSchedulerILb0ELb1ELb1ELi128EEEEEEEEEvNT_6ParamsE)
        .other          _ZN7cutlass13device_kernelIN5flash19enable_sm80_to_sm89INS1_16FlashAttnFwdSm80INS1_25CollectiveMainloopFwdSm80ILi4ELi1ELb0EN4cute5tupleIJNS5_1CILi128EEENS7_ILi48EEES8_EEELi128ENS_10bfloat16_tEfNS_4arch4Sm80ELb0ELb1ELb0ELb0ELb0ELb0ELb1ELb1EEENS1_21CollectiveEpilogueFwdINS6_IJS8_S8_S9_EEENS6_IJNS7_ILi1EEESH_SH_EEESB_SD_Li128ELb0ELb1ELb1ELb0EEENS1_19SingleTileSchedulerILb0ELb1ELb1ELi128EEEEEEEEEvNT_6ParamsE,@"STO_CUDA_ENTRY STV_DEFAULT"
_ZN7cutlass13device_kernelIN5flash19enable_sm80_to_sm89INS1_16FlashAttnFwdSm80INS1_25CollectiveMainloopFwdSm80ILi4ELi1ELb0EN4cute5tupleIJNS5_1CILi128EEENS7_ILi48EEES8_EEELi128ENS_10bfloat16_tEfNS_4arch4Sm80ELb0ELb1ELb0ELb0ELb0ELb0ELb1ELb1EEENS1_21CollectiveEpilogueFwdINS6_IJS8_S8_S9_EEENS6_IJNS7_ILi1EEESH_SH_EEESB_SD_Li128ELb0ELb1ELb1ELb0EEENS1_19SingleTileSchedulerILb0ELb1ELb1ELi128EEEEEEEEEvNT_6ParamsE:
[----:B------:R-:W-:Y:S01]  /*0000*/  LDC R1, c[0x0][0x28] ;  /* 0x00000a00ff017b82 */ /* 0x000fe20000000800 */
[----:B------:R-:W-:Y:S05]  /*0010*/  EXIT ;  /* 0x000000000000794d */ /* 0x000fea0003800000 */
.L_x_6:
        /* <DEDUP_REMOVED lines=14> */
.L_x_18:


//--------------------- .text._ZN7cutlass13device_kernelIN5flash19enable_sm80_to_sm89INS1_16FlashAttnFwdSm80INS1_25CollectiveMainloopFwdSm80ILi8ELi1ELb1EN4cute5tupleIJNS5_1CILi128EEENS7_ILi96EEES8_EEELi128ENS_10bfloat16_tEfNS_4arch4Sm80ELb0ELb1ELb0ELb1ELb0ELb0ELb1ELb1EEENS1_21CollectiveEpilogueFwdINS6_IJS8_S8_S9_EEENS6_IJNS7_ILi1EEESH_SH_EEESB_SD_Li256ELb1ELb1ELb1ELb0EEENS1_36VarlenDynamicPersistentTileSchedulerILi128ELi96ELi256ELi256ELb1ELb1ELb0ELb1ELb0ELb1EEEEEEEEEvNT_6ParamsE --------------------------
	.section	.text._ZN7cutlass13device_kernelIN5flash19enable_sm80_to_sm89INS1_16FlashAttnFwdSm80INS1_25CollectiveMainloopFwdSm80ILi8ELi1ELb1EN4cute5tupleIJNS5_1CILi128EEENS7_ILi96EEES8_EEELi128ENS_10bfloat16_tEfNS_4arch4Sm80ELb0ELb1ELb0ELb1ELb0ELb0ELb1ELb1EEENS1_21CollectiveEpilogueFwdINS6_IJS8_S8_S9_EEENS6_IJNS7_ILi1EEESH_SH_EEESB_SD_Li256ELb1ELb1ELb1ELb0EEENS1_36VarlenDynamicPersistentTileSchedulerILi128ELi96ELi256ELi256ELb1ELb1ELb0ELb1ELb0ELb1EEEEEEEEEvNT_6ParamsE,"ax",@progbits
	.align	128
.text._ZN7cutlass13device_kernelIN5flash19enable_sm80_to_sm89INS1_16FlashAttnFwdSm80INS1_25CollectiveMainloopFwdSm80ILi8ELi1ELb1EN4cute5tupleIJNS5_1CILi128EEENS7_ILi96EEES8_EEELi128ENS_10bfloat16_tEfNS_4arch4Sm80ELb0ELb1ELb0ELb1ELb0ELb0ELb1ELb1EEENS1_21CollectiveEpilogueFwdINS6_IJS8_S8_S9_EEENS6_IJNS7_ILi1EEESH_SH_EEESB_SD_Li256ELb1ELb1ELb1ELb0EEENS1_36VarlenDynamicPersistentTileSchedulerILi128ELi96ELi256ELi256ELb1ELb1ELb0ELb1ELb0ELb1EEEEEEEEEvNT_6ParamsE:
        .type           _ZN7cutlass13device_kernelIN5flash19enable_sm80_to_sm89INS1_16FlashAttnFwdSm80INS1_25CollectiveMainloopFwdSm80ILi8ELi1ELb1EN4cute5tupleIJNS5_1CILi128EEENS7_ILi96EEES8_EEELi128ENS_10bfloat16_tEfNS_4arch4Sm80ELb0ELb1ELb0ELb1ELb0ELb0ELb1ELb1EEENS1_21CollectiveEpilogueFwdINS6_IJS8_S8_S9_EEENS6_IJNS7_ILi1EEESH_SH_EEESB_SD_Li256ELb1ELb1ELb1ELb0EEENS1_36VarlenDynamicPersistentTileSchedulerILi128ELi96ELi256ELi256ELb1ELb1ELb0ELb1ELb0ELb1EEEEEEEEEvNT_6ParamsE,@function
        .size           _ZN7cutlass13device_kernelIN5flash19enable_sm80_to_sm89INS1_16FlashAttnFwdSm80INS1_25CollectiveMainloopFwdSm80ILi8ELi1ELb1EN4cute5tupleIJNS5_1CILi128EEENS7_ILi96EEES8_EEELi128ENS_10bfloat16_tEfNS_4arch4Sm80ELb0ELb1ELb0ELb1ELb0ELb0ELb1ELb1EEENS1_21CollectiveEpilogueFwdINS6_IJS8_S8_S9_EEENS6_IJNS7_ILi1EEESH_SH_EEESB_SD_Li256ELb1ELb1ELb1ELb0EEENS1_36VarlenDynamicPersistentTileSchedulerILi128ELi96ELi256ELi256ELb1ELb1ELb0ELb1ELb0ELb1EEEEEEEEEvNT_6ParamsE,(.L_x_19 - _ZN7cutlass13device_kernelIN5flash19enable_sm80_to_sm89INS1_16FlashAttnFwdSm80INS1_25CollectiveMainloopFwdSm80ILi8ELi1ELb1EN4cute5tupleIJNS5_1CILi128EEENS7_ILi96EEES8_EEELi128ENS_10bfloat16_tEfNS_4arch4Sm80ELb0ELb1ELb0ELb1ELb0ELb0ELb1ELb1EEENS1_21CollectiveEpilogueFwdINS6_IJS8_S8_S9_EEENS6_IJNS7_ILi1EEESH_SH_EEESB_SD_Li256ELb1ELb1ELb1ELb0EEENS1_36VarlenDynamicPersistentTileSchedulerILi128ELi96ELi256ELi256ELb1ELb1ELb0ELb1ELb0ELb1EEEEEEEEEvNT_6ParamsE)
        .other          _ZN7cutlass13device_kernelIN5flash19enable_sm80_to_sm89INS1_16FlashAttnFwdSm80INS1_25CollectiveMainloopFwdSm80ILi8ELi1ELb1EN4cute5tupleIJNS5_1CILi128EEENS7_ILi96EEES8_EEELi128ENS_10bfloat16_tEfNS_4arch4Sm80ELb0ELb1ELb0ELb1ELb0ELb0ELb1ELb1EEENS1_21CollectiveEpilogueFwdINS6_IJS8_S8_S9_EEENS6_IJNS7_ILi1EEESH_SH_EEESB_SD_Li256ELb1ELb1ELb1ELb0EEENS1_36VarlenDynamicPersistentTileSchedulerILi128ELi96ELi256ELi256ELb1ELb1ELb0ELb1ELb0ELb1EEEEEEEEEvNT_6ParamsE,@"STO_CUDA_ENTRY STV_DEFAULT"
_ZN7cutlass13device_kernelIN5flash19enable_sm80_to_sm89INS1_16FlashAttnFwdSm80INS1_25CollectiveMainloopFwdSm80ILi8ELi1ELb1EN4cute5tupleIJNS5_1CILi128EEENS7_ILi96EEES8_EEELi128ENS_10bfloat16_tEfNS_4arch4Sm80ELb0ELb1ELb0ELb1ELb0ELb0ELb1ELb1EEENS1_21CollectiveEpilogueFwdINS6_IJS8_S8_S9_EEENS6_IJNS7_ILi1EEESH_SH_EEESB_SD_Li256ELb1ELb1ELb1ELb0EEENS1_36VarlenDynamicPersistentTileSchedulerILi128ELi96ELi256ELi256ELb1ELb1ELb0ELb1ELb0ELb1EEEEEEEEEvNT_6ParamsE:
[----:B------:R-:W-:Y:S01]  /*0000*/  LDC R1, c[0x0][0x28] ;  /* 0x00000a00ff017b82 */ /* 0x000fe20000000800 */
[----:B------:R-:W-:Y:S05]  /*0010*/  EXIT ;  /* 0x000000000000794d */ /* 0x000fea0003800000 */
.L_x_7:
        /* <DEDUP_REMOVED lines=14> */
.L_x_19:


//--------------------- .text._ZN7cutlass13device_kernelIN5flash19enable_sm80_to_sm89INS1_16FlashAttnFwdSm80INS1_25CollectiveMainloopFwdSm80ILi8ELi1ELb1EN4cute5tupleIJNS5_1CILi128EEENS7_ILi96EEES8_EEELi128ENS_10bfloat16_tEfNS_4arch4Sm80ELb0ELb1ELb0ELb1ELb0ELb1ELb1ELb1EEENS1_21CollectiveEpilogueFwdINS6_IJS8_S8_S9_EEENS6_IJNS7_ILi1EEESH_SH_EEESB_SD_Li256ELb1ELb1ELb1ELb0EEENS1_36VarlenDynamicPersistentTileSchedulerILi128ELi96ELi256ELi256ELb1ELb1ELb0ELb1ELb0ELb1EEEEEEEEEvNT_6ParamsE --------------------------
	.section	.text._ZN7cutlass13device_kernelIN5flash19enable_sm80_to_sm89INS1_16FlashAttnFwdSm80INS1_25CollectiveMainloopFwdSm80ILi8ELi1ELb1EN4cute5tupleIJNS5_1CILi128EEENS7_ILi96EEES8_EEELi128ENS_10bfloat16_tEfNS_4arch4Sm80ELb0ELb1ELb0ELb1ELb0ELb1ELb1ELb1EEENS1_21CollectiveEpilogueFwdINS6_IJS8_S8_S9_EEENS6_IJNS7_ILi1EEESH_SH_EEESB_SD_Li256ELb1ELb1ELb1ELb0EEENS1_36VarlenDynamicPersistentTileSchedulerILi128ELi96ELi256ELi256ELb1ELb1ELb0ELb1ELb0ELb1EEEEEEEEEvNT_6ParamsE,"ax",@progbits
	.align	128
.text._ZN7cutlass13device_kernelIN5flash19enable_sm80_to_sm89INS1_16FlashAttnFwdSm80INS1_25CollectiveMainloopFwdSm80ILi8ELi1ELb1EN4cute5tupleIJNS5_1CILi128EEENS7_ILi96EEES8_EEELi128ENS_10bfloat16_tEfNS_4arch4Sm80ELb0ELb1ELb0ELb1ELb0ELb1ELb1ELb1EEENS1_21CollectiveEpilogueFwdINS6_IJS8_S8_S9_EEENS6_IJNS7_ILi1EEESH_SH_EEESB_SD_Li256ELb1ELb1ELb1ELb0EEENS1_36VarlenDynamicPersistentTileSchedulerILi128ELi96ELi256ELi256ELb1ELb1ELb0ELb1ELb0ELb1EEEEEEEEEvNT_6ParamsE:
        .type           _ZN7cutlass13device_kernelIN5flash19enable_sm80_to_sm89INS1_16FlashAttnFwdSm80INS1_25CollectiveMainloopFwdSm80ILi8ELi1ELb1EN4cute5tupleIJNS5_1CILi128EEENS7_ILi96EEES8_EEELi128ENS_10bfloat16_tEfNS_4arch4Sm80ELb0ELb1ELb0ELb1ELb0ELb1ELb1ELb1EEENS1_21CollectiveEpilogueFwdINS6_IJS8_S8_S9_EEENS6_IJNS7_ILi1EEESH_SH_EEESB_SD_Li256ELb1ELb1ELb1ELb0EEENS1_36VarlenDynamicPersistentTileSchedulerILi128ELi96ELi256ELi256ELb1ELb1ELb0ELb1ELb0ELb1EEEEEEEEEvNT_6ParamsE,@function
        .size           _ZN7cutlass13device_kernelIN5flash19enable_sm80_to_sm89INS1_16FlashAttnFwdSm80INS1_25CollectiveMainloopFwdSm80ILi8ELi1ELb1EN4cute5tupleIJNS5_1CILi128EEENS7_ILi96EEES8_EEELi128ENS_10bfloat16_tEfNS_4arch4Sm80ELb0ELb1ELb0ELb1ELb0ELb1ELb1ELb1EEENS1_21CollectiveEpilogueFwdINS6_IJS8_S8_S9_EEENS6_IJNS7_ILi1EEESH_SH_EEESB_SD_Li256ELb1ELb1ELb1ELb0EEENS1_36VarlenDynamicPersistentTileSchedulerILi128ELi96ELi256ELi256ELb1ELb1ELb0ELb1ELb0ELb1EEEEEEEEEvNT_6ParamsE,(.L_x_20 - _ZN7cutlass13device_kernelIN5flash19enable_sm80_to_sm89INS1_16FlashAttnFwdSm80INS1_25CollectiveMainloopFwdSm80ILi8ELi1ELb1EN4cute5tupleIJNS5_1CILi128EEENS7_ILi96EEES8_EEELi128ENS_10bfloat16_tEfNS_4arch4Sm80ELb0ELb1ELb0ELb1ELb0ELb1ELb1ELb1EEENS1_21CollectiveEpilogueFwdINS6_IJS8_S8_S9_EEENS6_IJNS7_ILi1EEESH_SH_EEESB_SD_Li256ELb1ELb1ELb1ELb0EEENS1_36VarlenDynamicPersistentTileSchedulerILi128ELi96ELi256ELi256ELb1ELb1ELb0ELb1ELb0ELb1EEEEEEEEEvNT_6ParamsE)
        .other          _ZN7cutlass13device_kernelIN5flash19enable_sm80_to_sm89INS1_16FlashAttnFwdSm80INS1_25CollectiveMainloopFwdSm80ILi8ELi1ELb1EN4cute5tupleIJNS5_1CILi128EEENS7_ILi96EEES8_EEELi128ENS_10bfloat16_tEfNS_4arch4Sm80ELb0ELb1ELb0ELb1ELb0ELb1ELb1ELb1EEENS1_21CollectiveEpilogueFwdINS6_IJS8_S8_S9_EEENS6_IJNS7_ILi1EEESH_SH_EEESB_SD_Li256ELb1ELb1ELb1ELb0EEENS1_36VarlenDynamicPersistentTileSchedulerILi128ELi96ELi256ELi256ELb1ELb1ELb0ELb1ELb0ELb1EEEEEEEEEvNT_6ParamsE,@"STO_CUDA_ENTRY STV_DEFAULT"
_ZN7cutlass13device_kernelIN5flash19enable_sm80_to_sm89INS1_16FlashAttnFwdSm80INS1_25CollectiveMainloopFwdSm80ILi8ELi1ELb1EN4cute5tupleIJNS5_1CILi128EEENS7_ILi96EEES8_EEELi128ENS_10bfloat16_tEfNS_4arch4Sm80ELb0ELb1ELb0ELb1ELb0ELb1ELb1ELb1EEENS1_21CollectiveEpilogueFwdINS6_IJS8_S8_S9_EEENS6_IJNS7_ILi1EEESH_SH_EEESB_SD_Li256ELb1ELb1ELb1ELb0EEENS1_36VarlenDynamicPersistentTileSchedulerILi128ELi96ELi256ELi256ELb1ELb1ELb0ELb1ELb0ELb1EEEEEEEEEvNT_6ParamsE:
[----:B------:R-:W-:Y:S01]  /*0000*/  LDC R1, c[0x0][0x28] ;  /* 0x00000a00ff017b82 */ /* 0x000fe20000000800 */
[----:B------:R-:W-:Y:S05]  /*0010*/  EXIT ;  /* 0x000000000000794d */ /* 0x000fea0003800000 */
.L_x_8:
        /* <DEDUP_REMOVED lines=14> */
.L_x_20:


//--------------------- .text._ZN7cutlass13device_kernelIN5flash19enable_sm80_to_sm89INS1_16FlashAttnFwdSm80INS1_25CollectiveMainloopFwdSm80ILi4ELi1ELb0EN4cute5tupleIJNS5_1CILi128EEENS7_ILi64EEES8_EEELi128ENS_10bfloat16_tEfNS_4arch4Sm80ELb1ELb0ELb0ELb0ELb0ELb0ELb1ELb1EEENS1_21CollectiveEpilogueFwdINS6_IJS8_S8_S9_EEENS6_IJNS7_ILi1EEESH_SH_EEESB_SD_Li128ELb0ELb1ELb1ELb0EEENS1_30DynamicPersistentTileSchedulerILi128ELi128ELb1ELb1ELb0EEEEEEEEEvNT_6ParamsE --------------------------
	.section	.text._ZN7cutlass13device_kernelIN5flash19enable_sm80_to_sm89INS1_16FlashAttnFwdSm80INS1_25CollectiveMainloopFwdSm80ILi4ELi1ELb0EN4cute5tupleIJNS5_1CILi128EEENS7_ILi64EEES8_EEELi128ENS_10bfloat16_tEfNS_4arch4Sm80ELb1ELb0ELb0ELb0ELb0ELb0ELb1ELb1EEENS1_21CollectiveEpilogueFwdINS6_IJS8_S8_S9_EEENS6_IJNS7_ILi1EEESH_SH_EEESB_SD_Li128ELb0ELb1ELb1ELb0EEENS1_30DynamicPersistentTileSchedulerILi128ELi128ELb1ELb1ELb0EEEEEEEEEvNT_6ParamsE,"ax",@progbits
	.align	128
.text._ZN7cutlass13device_kernelIN5flash19enable_sm80_to_sm89INS1_16FlashAttnFwdSm80INS1_25CollectiveMainloopFwdSm80ILi4ELi1ELb0EN4cute5tupleIJNS5_1CILi128EEENS7_ILi64EEES8_EEELi128ENS_10bfloat16_tEfNS_4arch4Sm80ELb1ELb0ELb0ELb0ELb0ELb0ELb1ELb1EEENS1_21CollectiveEpilogueFwdINS6_IJS8_S8_S9_EEENS6_IJNS7_ILi1EEESH_SH_EEESB_SD_Li128ELb0ELb1ELb1ELb0EEENS1_30DynamicPersistentTileSchedulerILi128ELi128ELb1ELb1ELb0EEEEEEEEEvNT_6ParamsE:
        .type           _ZN7cutlass13device_kernelIN5flash19enable_sm80_to_sm89INS1_16FlashAttnFwdSm80INS1_25CollectiveMainloopFwdSm80ILi4ELi1ELb0EN4cute5tupleIJNS5_1CILi128EEENS7_ILi64EEES8_EEELi128ENS_10bfloat16_tEfNS_4arch4Sm80ELb1ELb0ELb0ELb0ELb0ELb0ELb1ELb1EEENS1_21CollectiveEpilogueFwdINS6_IJS8_S8_S9_EEENS6_IJNS7_ILi1EEESH_SH_EEESB_SD_Li128ELb0ELb1ELb1ELb0EEENS1_30DynamicPersistentTileSchedulerILi128ELi128ELb1ELb1ELb0EEEEEEEEEvNT_6ParamsE,@function
        .size           _ZN7cutlass13device_kernelIN5flash19enable_sm80_to_sm89INS1_16FlashAttnFwdSm80INS1_25CollectiveMainloopFwdSm80ILi4ELi1ELb0EN4cute5tupleIJNS5_1CILi128EEENS7_ILi64EEES8_EEELi128ENS_10bfloat16_tEfNS_4arch4Sm80ELb1ELb0ELb0ELb0ELb0ELb0ELb1ELb1EEENS1_21CollectiveEpilogueFwdINS6_IJS8_S8_S9_EEENS6_IJNS7_ILi1EEESH_SH_EEESB_SD_Li128ELb0ELb1ELb1ELb0EEENS1_30DynamicPersistentTileSchedulerILi128ELi128ELb1ELb1ELb0EEEEEEEEEvNT_6ParamsE,(.L_x_21 - _ZN7cutlass13device_kernelIN5flash19enable_sm80_to_sm89INS1_16FlashAttnFwdSm80INS1_25CollectiveMainloopFwdSm80ILi4ELi1ELb0EN4cute5tupleIJNS5_1CILi128EEENS7_ILi64EEES8_EEELi128ENS_10bfloat16_tEfNS_4arch4Sm80ELb1ELb0ELb0ELb0ELb0ELb0ELb1ELb1EEENS1_21CollectiveEpilogueFwdINS6_IJS8_S8_S9_EEENS6_IJNS7_ILi1EEESH_SH_EEESB_SD_Li128ELb0ELb1ELb1ELb0EEENS1_30DynamicPersistentTileSchedulerILi128ELi128ELb1ELb1ELb0EEEEEEEEEvNT_6ParamsE)
        .other          _ZN7cutlass13device_kernelIN5flash19enable_sm80_to_sm89INS1_16FlashAttnFwdSm80INS1_25CollectiveMainloopFwdSm80ILi4ELi1ELb0EN4cute5tupleIJNS5_1CILi128EEENS7_ILi64EEES8_EEELi128ENS_10bfloat16_tEfNS_4arch4Sm80ELb1ELb0ELb0ELb0ELb0ELb0ELb1ELb1EEENS1_21CollectiveEpilogueFwdINS6_IJS8_S8_S9_EEENS6_IJNS7_ILi1EEESH_SH_EEESB_SD_Li128ELb0ELb1ELb1ELb0EEENS1_30DynamicPersistentTileSchedulerILi128ELi128ELb1ELb1ELb0EEEEEEEEEvNT_6ParamsE,@"STO_CUDA_ENTRY STV_DEFAULT"
_ZN7cutlass13device_kernelIN5flash19enable_sm80_to_sm89INS1_16FlashAttnFwdSm80INS1_25CollectiveMainloopFwdSm80ILi4ELi1ELb0EN4cute5tupleIJNS5_1CILi128EEENS7_ILi64EEES8_EEELi128ENS_10bfloat16_tEfNS_4arch4Sm80ELb1ELb0ELb0ELb0ELb0ELb0ELb1ELb1EEENS1_21CollectiveEpilogueFwdINS6_IJS8_S8_S9_EEENS6_IJNS7_ILi1EEESH_SH_EEESB_SD_Li128ELb0ELb1ELb1ELb0EEENS1_30DynamicPersistentTileSchedulerILi128ELi128ELb1ELb1ELb0EEEEEEEEEvNT_6ParamsE:
[----:B------:R-:W-:Y:S01]  /*0000*/  LDC R1, c[0x0][0x28] ;  /* 0x00000a00ff017b82 */ /* 0x000fe20000000800 */
[----:B------:R-:W-:Y:S05]  /*0010*/  EXIT ;  /* 0x000000000000794d */ /* 0x000fea0003800000 */
.L_x_9:
        /* <DEDUP_REMOVED lines=14> */
.L_x_21:


//--------------------- .text._ZN7cutlass13device_kernelIN5flash19enable_sm80_to_sm89INS1_16FlashAttnFwdSm80INS1_25CollectiveMainloopFwdSm80ILi8ELi1ELb1EN4cute5tupleIJNS5_1CILi128EEENS7_ILi112EEES8_EEELi128ENS_10bfloat16_tEfNS_4arch4Sm80ELb1ELb0ELb0ELb1ELb0ELb0ELb1ELb1EEENS1_21CollectiveEpilogueFwdINS6_IJS8_S8_S9_EEENS6_IJNS7_ILi1EEESH_SH_EEESB_SD_Li256ELb1ELb1ELb1ELb0EEENS1_36VarlenDynamicPersistentTileSchedulerILi128ELi112ELi256ELi256ELb1ELb1ELb0ELb1ELb1ELb1EEEEEEEEEvNT_6ParamsE --------------------------
	.section	.text._ZN7cutlass13device_kernelIN5flash19enable_sm80_to_sm89INS1_16FlashAttnFwdSm80INS1_25CollectiveMainloopFwdSm80ILi8ELi1ELb1EN4cute5tupleIJNS5_1CILi128EEENS7_ILi112EEES8_EEELi128ENS_10bfloat16_tEfNS_4arch4Sm80ELb1ELb0ELb0ELb1ELb0ELb0ELb1ELb1EEENS1_21CollectiveEpilogueFwdINS6_IJS8_S8_S9_EEENS6_IJNS7_ILi1EEESH_SH_EEESB_SD_Li256ELb1ELb1ELb1ELb0EEENS1_36VarlenDynamicPersistentTileSchedulerILi128ELi112ELi256ELi256ELb1ELb1ELb0ELb1ELb1ELb1EEEEEEEEEvNT_6ParamsE,"ax",@progbits
	.align	128
.text._ZN7cutlass13device_kernelIN5flash19enable_sm80_to_sm89INS1_16FlashAttnFwdSm80INS1_25CollectiveMainloopFwdSm80ILi8ELi1ELb1EN4cute5tupleIJNS5_1CILi128EEENS7_ILi112EEES8_EEELi128ENS_10bfloat16_tEfNS_4arch4Sm80ELb1ELb0ELb0ELb1ELb0ELb0ELb1ELb1EEENS1_21CollectiveEpilogueFwdINS6_IJS8_S8_S9_EEENS6_IJNS7_ILi1EEESH_SH_EEESB_SD_Li256ELb1ELb1ELb1ELb0EEENS1_36VarlenDynamicPersistentTileSchedulerILi128ELi112ELi256ELi256ELb1ELb1ELb0ELb1ELb1ELb1EEEEEEEEEvNT_6ParamsE:
        .type           _ZN7cutlass13device_kernelIN5flash19enable_sm80_to_sm89INS1_16FlashAttnFwdSm80INS1_25CollectiveMainloopFwdSm80ILi8ELi1ELb1EN4cute5tupleIJNS5_1CILi128EEENS7_ILi112EEES8_EEELi128ENS_10bfloat16_tEfNS_4arch4Sm80ELb1ELb0ELb0ELb1ELb0ELb0ELb1ELb1EEENS1_21CollectiveEpilogueFwdINS6_IJS8_S8_S9_EEENS6_IJNS7_ILi1EEESH_SH_EEESB_SD_Li256ELb1ELb1ELb1ELb0EEENS1_36VarlenDynamicPersistentTileSchedulerILi128ELi112ELi256ELi256ELb1ELb1ELb0ELb1ELb1ELb1EEEEEEEEEvNT_6ParamsE,@function
        .size           _ZN7cutlass13device_kernelIN5flash19enable_sm80_to_sm89INS1_16FlashAttnFwdSm80INS1_25CollectiveMainloopFwdSm80ILi8ELi1ELb1EN4cute5tupleIJNS5_1CILi128EEENS7_ILi112EEES8_EEELi128ENS_10bfloat16_tEfNS_4arch4Sm80ELb1ELb0ELb0ELb1ELb0ELb0ELb1ELb1EEENS1_21CollectiveEpilogueFwdINS6_IJS8_S8_S9_EEENS6_IJNS7_ILi1EEESH_SH_EEESB_SD_Li256ELb1ELb1ELb1ELb0EEENS1_36VarlenDynamicPersistentTileSchedulerILi128ELi112ELi256ELi256ELb1ELb1ELb0ELb1ELb1ELb1EEEEEEEEEvNT_6ParamsE,(.L_x_22 - _ZN7cutlass13device_kernelIN5flash19enable_sm80_to_sm89INS1_16FlashAttnFwdSm80INS1_25CollectiveMainloopFwdSm80ILi8ELi1ELb1EN4cute5tupleIJNS5_1CILi128EEENS7_ILi112EEES8_EEELi128ENS_10bfloat16_tEfNS_4arch4Sm80ELb1ELb0ELb0ELb1ELb0ELb0ELb1ELb1EEENS1_21CollectiveEpilogueFwdINS6_IJS8_S8_S9_EEENS6_IJNS7_ILi1EEESH_SH_EEESB_SD_Li256ELb1ELb1ELb1ELb0EEENS1_36VarlenDynamicPersistentTileSchedulerILi128ELi112ELi256ELi256ELb1ELb1ELb0ELb1ELb1ELb1EEEEEEEEEvNT_6ParamsE)
        .other          _ZN7cutlass13device_kernelIN5flash19enable_sm80_to_sm89INS1_16FlashAttnFwdSm80INS1_25CollectiveMainloopFwdSm80ILi8ELi1ELb1EN4cute5tupleIJNS5_1CILi128EEENS7_ILi112EEES8_EEELi128ENS_10bfloat16_tEfNS_4arch4Sm80ELb1ELb0ELb0ELb1ELb0ELb0ELb1ELb1EEENS1_21CollectiveEpilogueFwdINS6_IJS8_S8_S9_EEENS6_IJNS7_ILi1EEESH_SH_EEESB_SD_Li256ELb1ELb1ELb1ELb0EEENS1_36VarlenDynamicPersistentTileSchedulerILi128ELi112ELi256ELi256ELb1ELb1ELb0ELb1ELb1ELb1EEEEEEEEEvNT_6ParamsE,@"STO_CUDA_ENTRY STV_DEFAULT"
_ZN7cutlass13device_kernelIN5flash19enable_sm80_to_sm89INS1_16FlashAttnFwdSm80INS1_25CollectiveMainloopFwdSm80ILi8ELi1ELb1EN4cute5tupleIJNS5_1CILi128EEENS7_ILi112EEES8_EEELi128ENS_10bfloat16_tEfNS_4arch4Sm80ELb1ELb0ELb0ELb1ELb0ELb0ELb1ELb1EEENS1_21CollectiveEpilogueFwdINS6_IJS8_S8_S9_EEENS6_IJNS7_ILi1EEESH_SH_EEESB_SD_Li256ELb1ELb1ELb1ELb0EEENS1_36VarlenDynamicPersistentTileSchedulerILi128ELi112ELi256ELi256ELb1ELb1ELb0ELb1ELb1ELb1EEEEEEEEEvNT_6ParamsE:
[----:B------:R-:W-:Y:S01]  /*0000*/  LDC R1, c[0x0][0x28] ;  /* 0x00000a00ff017b82 */ /* 0x000fe20000000800 */
[----:B------:R-:W-:Y:S05]  /*0010*/  EXIT ;  /* 0x000000000000794d */ /* 0x000fea0003800000 */
.L_x_10:
        /* <DEDUP_REMOVED lines=14> */
.L_x_22:


//--------------------- .text._ZN7cutlass13device_kernelIN5flash19enable_sm80_to_sm89INS1_16FlashAttnFwdSm80INS1_25CollectiveMainloopFwdSm80ILi8ELi1ELb1EN4cute5tupleIJNS5_1CILi128EEENS7_ILi112EEES8_EEELi128ENS_10bfloat16_tEfNS_4arch4Sm80ELb1ELb0ELb0ELb1ELb0ELb1ELb1ELb1EEENS1_21CollectiveEpilogueFwdINS6_IJS8_S8_S9_EEENS6_IJNS7_ILi1EEESH_SH_EEESB_SD_Li256ELb1ELb1ELb1ELb0EEENS1_36VarlenDynamicPersistentTileSchedulerILi128ELi112ELi256ELi256ELb1ELb1ELb0ELb1ELb1ELb1EEEEEEEEEvNT_6ParamsE --------------------------
	.section	.text._ZN7cutlass13device_kernelIN5flash19enable_sm80_to_sm89INS1_16FlashAttnFwdSm80INS1_25CollectiveMainloopFwdSm80ILi8ELi1ELb1EN4cute5tupleIJNS5_1CILi128EEENS7_ILi112EEES8_EEELi128ENS_10bfloat16_tEfNS_4arch4Sm80ELb1ELb0ELb0ELb1ELb0ELb1ELb1ELb1EEENS1_21CollectiveEpilogueFwdINS6_IJS8_S8_S9_EEENS6_IJNS7_ILi1EEESH_SH_EEESB_SD_Li256ELb1ELb1ELb1ELb0EEENS1_36VarlenDynamicPersistentTileSchedulerILi128ELi112ELi256ELi256ELb1ELb1ELb0ELb1ELb1ELb1EEEEEEEEEvNT_6ParamsE,"ax",@progbits
	.align	128
.text._ZN7cutlass13device_kernelIN5flash19enable_sm80_to_sm89INS1_16FlashAttnFwdSm80INS1_25CollectiveMainloopFwdSm80ILi8ELi1ELb1EN4cute5tupleIJNS5_1CILi128EEENS7_ILi112EEES8_EEELi128ENS_10bfloat16_tEfNS_4arch4Sm80ELb1ELb0ELb0ELb1ELb0ELb1ELb1ELb1EEENS1_21CollectiveEpilogueFwdINS6_IJS8_S8_S9_EEENS6_IJNS7_ILi1EEESH_SH_EEESB_SD_Li256ELb1ELb1ELb1ELb0EEENS1_36VarlenDynamicPersistentTileSchedulerILi128ELi112ELi256ELi256ELb1ELb1ELb0ELb1ELb1ELb1EEEEEEEEEvNT_6ParamsE:
        .type           _ZN7cutlass13device_kernelIN5flash19enable_sm80_to_sm89INS1_16FlashAttnFwdSm80INS1_25CollectiveMainloopFwdSm80ILi8ELi1ELb1EN4cute5tupleIJNS5_1CILi128EEENS7_ILi112EEES8_EEELi128ENS_10bfloat16_tEfNS_4arch4Sm80ELb1ELb0ELb0ELb1ELb0ELb1ELb1ELb1EEENS1_21CollectiveEpilogueFwdINS6_IJS8_S8_S9_EEENS6_IJNS7_ILi1EEESH_SH_EEESB_SD_Li256ELb1ELb1ELb1ELb0EEENS1_36VarlenDynamicPersistentTileSchedulerILi128ELi112ELi256ELi256ELb1ELb1ELb0ELb1ELb1ELb1EEEEEEEEEvNT_6ParamsE,@function
        .size           _ZN7cutlass13device_kernelIN5flash19enable_sm80_to_sm89INS1_16FlashAttnFwdSm80INS1_25CollectiveMainloopFwdSm80ILi8ELi1ELb1EN4cute5tupleIJNS5_1CILi128EEENS7_ILi112EEES8_EEELi128ENS_10bfloat16_tEfNS_4arch4Sm80ELb1ELb0ELb0ELb1ELb0ELb1ELb1ELb1EEENS1_21CollectiveEpilogueFwdINS6_IJS8_S8_S9_EEENS6_IJNS7_ILi1EEESH_SH_EEESB_SD_Li256ELb1ELb1ELb1ELb0EEENS1_36VarlenDynamicPersistentTileSchedulerILi128ELi112ELi256ELi256ELb1ELb1ELb0ELb1ELb1ELb1EEEEEEEEEvNT_6ParamsE,(.L_x_23 - _ZN7cutlass13device_kernelIN5flash19enable_sm80_to_sm89INS1_16FlashAttnFwdSm80INS1_25CollectiveMainloopFwdSm80ILi8ELi1ELb1EN4cute5tupleIJNS5_1CILi128EEENS7_ILi112EEES8_EEELi128ENS_10bfloat16_tEfNS_4arch4Sm80ELb1ELb0ELb0ELb1ELb0ELb1ELb1ELb1EEENS1_21CollectiveEpilogueFwdINS6_IJS8_S8_S9_EEENS6_IJNS7_ILi1EEESH_SH_EEESB_SD_Li256ELb1ELb1ELb1ELb0EEENS1_36VarlenDynamicPersistentTileSchedulerILi128ELi112ELi256ELi256ELb1ELb1ELb0ELb1ELb1ELb1EEEEEEEEEvNT_6ParamsE)
        .other          _ZN7cutlass13device_kernelIN5flash19enable_sm80_to_sm89INS1_16FlashAttnFwdSm80INS1_25CollectiveMainloopFwdSm80ILi8ELi1ELb1EN4cute5tupleIJNS5_1CILi128EEENS7_ILi112EEES8_EEELi128ENS_10bfloat16_tEfNS_4arch4Sm80ELb1ELb0ELb0ELb1ELb0ELb1ELb1ELb1EEENS1_21CollectiveEpilogueFwdINS6_IJS8_S8_S9_EEENS6_IJNS7_ILi1EEESH_SH_EEESB_SD_Li256ELb1ELb1ELb1ELb0EEENS1_36VarlenDynamicPersistentTileSchedulerILi128ELi112ELi256ELi256ELb1ELb1ELb0ELb1ELb1ELb1EEEEEEEEEvNT_6ParamsE,@"STO_CUDA_ENTRY STV_DEFAULT"
_ZN7cutlass13device_kernelIN5flash19enable_sm80_to_sm89INS1_16FlashAttnFwdSm80INS1_25CollectiveMainloopFwdSm80ILi8ELi1ELb1EN4cute5tupleIJNS5_1CILi128EEENS7_ILi112EEES8_EEELi128ENS_10bfloat16_tEfNS_4arch4Sm80ELb1ELb0ELb0ELb1ELb0ELb1ELb1ELb1EEENS1_21CollectiveEpilogueFwdINS6_IJS8_S8_S9_EEENS6_IJNS7_ILi1EEESH_SH_EEESB_SD_Li256ELb1ELb1ELb1ELb0EEENS1_36VarlenDynamicPersistentTileSchedulerILi128ELi112ELi256ELi256ELb1ELb1ELb0ELb1ELb1ELb1EEEEEEEEEvNT_6ParamsE:
[----:B------:R-:W-:Y:S01]  /*0000*/  LDC R1, c[0x0][0x28] ;  /* 0x00000a00ff017b82 */ /* 0x000fe20000000800 */
[----:B------:R-:W-:Y:S05]  /*0010*/  EXIT ;  /* 0x000000000000794d */ /* 0x000fea0003800000 */
.L_x_11:
        /* <DEDUP_REMOVED lines=14> */
.L_x_23:


//--------------------- .nv.shared.reserved.0     --------------------------
	.section	.nv.shared.reserved.0,"aw",@nobits
	.weak		__nv_reservedSMEM_offset_0_alias
	.size		__nv_reservedSMEM_offset_0_alias, 0, 0
	.other		__nv_reservedSMEM_offset_0_alias,@"STO_CUDA_RESERVED_SHARED STV_DEFAULT"
__nv_reservedSMEM_offset_0_alias:
	.zero		0


//--------------------- .nv.global                --------------------------
	.section	.nv.global,"aw",@nobits
.nv.global:
	.type		_ZN72_INTERNAL_0c2d3feb_36_flash_fwd_hdim128_bf16_split_sm80_cu_cf07d2ef_33174cute1_E,@object
	.size		_ZN72_INTERNAL_0c2d3feb_36_flash_fwd_hdim128_bf16_split_sm80_cu_cf07d2ef_33174cute1_E,(_ZN72_INTERNAL_0c2d3feb_36_flash_fwd_hdim128_bf16_split_sm80_cu_cf07d2ef_33174cuda3std3__45__cpo6cbeginE - _ZN72_INTERNAL_0c2d3feb_36_flash_fwd_hdim128_bf16_split_sm80_cu_cf07d2ef_33174cute1_E)
_ZN72_INTERNAL_0c2d3feb_36_flash_fwd_hdim128_bf16_split_sm80_cu_cf07d2ef_33174cute1_E:
	.zero		1
	.type		_ZN72_INTERNAL_0c2d3feb_36_flash_fwd_hdim128_bf16_split_sm80_cu_cf07d2ef_33174cuda3std3__45__cpo6cbeginE,@object
	.size		_ZN72_INTERNAL_0c2d3feb_36_flash_fwd_hdim128_bf16_split_sm80_cu_cf07d2ef_33174cuda3std3__45__cpo6cbeginE,(_ZN72_INTERNAL_0c2d3feb_36_flash_fwd_hdim128_bf16_split_sm80_cu_cf07d2ef_33174cuda3std3__48in_placeE - _ZN72_INTERNAL_0c2d3feb_36_flash_fwd_hdim128_bf16_split_sm80_cu_cf07d2ef_33174cuda3std3__45__cpo6cbeginE)
_ZN72_INTERNAL_0c2d3feb_36_flash_fwd_hdim128_bf16_split_sm80_cu_cf07d2ef_33174cuda3std3__45__cpo6cbeginE:
	.zero		1
	.type		_ZN72_INTERNAL_0c2d3feb_36_flash_fwd_hdim128_bf16_split_sm80_cu_cf07d2ef_33174cuda3std3__48in_placeE,@object
	.size		_ZN72_INTERNAL_0c2d3feb_36_flash_fwd_hdim128_bf16_split_sm80_cu_cf07d2ef_33174cuda3std3__48in_placeE,(_ZN72_INTERNAL_0c2d3feb_36_flash_fwd_hdim128_bf16_split_sm80_cu_cf07d2ef_33174cuda3std6ranges3__45__cpo9iter_moveE - _ZN72_INTERNAL_0c2d3feb_36_flash_fwd_hdim128_bf16_split_sm80_cu_cf07d2ef_33174cuda3std3__48in_placeE)
_ZN72_INTERNAL_0c2d3feb_36_flash_fwd_hdim128_bf16_split_sm80_cu_cf07d2ef_33174cuda3std3__48in_placeE:
	.zero		1
	.type		_ZN72_INTERNAL_0c2d3feb_36_flash_fwd_hdim128_bf16_split_sm80_cu_cf07d2ef_33174cuda3std6ranges3__45__cpo9iter_moveE,@object
	.size		_ZN72_INTERNAL_0c2d3feb_36_flash_fwd_hdim128_bf16_split_sm80_cu_cf07d2ef_33174cuda3std6ranges3__45__cpo9iter_moveE,(_ZN72_INTERNAL_0c2d3feb_36_flash_fwd_hdim128_bf16_split_sm80_cu_cf07d2ef_33174cuda3std3__45__cpo5beginE - _ZN72_INTERNAL_0c2d3feb_36_flash_fwd_hdim128_bf16_split_sm80_cu_cf07d2ef_33174cuda3std6ranges3__45__cpo9iter_moveE)
_ZN72_INTERNAL_0c2d3feb_36_flash_fwd_hdim128_bf16_split_sm80_cu_cf07d2ef_33174cuda3std6ranges3__45__cpo9iter_moveE:
	.zero		1
	.type		_ZN72_INTERNAL_0c2d3feb_36_flash_fwd_hdim128_bf16_split_sm80_cu_cf07d2ef_33174cuda3std3__45__cpo5beginE,@object
	.size		_ZN72_INTERNAL_0c2d3feb_36_flash_fwd_hdim128_bf16_split_sm80_cu_cf07d2ef_33174cuda3std3__45__cpo5beginE,(_ZN72_INTERNAL_0c2d3feb_36_flash_fwd_hdim128_bf16_split_sm80_cu_cf07d2ef_33174cuda3std3__474_GLOBAL__N__0c2d3feb_36_flash_fwd_hdim128_bf16_split_sm80_cu_cf07d2ef_33176ignoreE - _ZN72_INTERNAL_0c2d3feb_36_flash_fwd_hdim128_bf16_split_sm80_cu_cf07d2ef_33174cuda3std3__45__cpo5beginE)
_ZN72_INTERNAL_0c2d3feb_36_flash_fwd_hdim128_bf16_split_sm80_cu_cf07d2ef_33174cuda3std3__45__cpo5beginE:
	.zero		1
	.type		_ZN72_INTERNAL_0c2d3feb_36_flash_fwd_hdim128_bf16_split_sm80_cu_cf07d2ef_33174cuda3std3__474_GLOBAL__N__0c2d3feb_36_flash_fwd_hdim128_bf16_split_sm80_cu_cf07d2ef_33176ignoreE,@object
	.size		_ZN72_INTERNAL_0c2d3feb_36_flash_fwd_hdim128_bf16_split_sm80_cu_cf07d2ef_33174cuda3std3__474_GLOBAL__N__0c2d3feb_36_flash_fwd_hdim128_bf16_split_sm80_cu_cf07d2ef_33176ignoreE,(_ZN72_INTERNAL_0c2d3feb_36_flash_fwd_hdim128_bf16_split_sm80_cu_cf07d2ef_33174cute7productE - _ZN72_INTERNAL_0c2d3feb_36_flash_fwd_hdim128_bf16_split_sm80_cu_cf07d2ef_33174cuda3std3__474_GLOBAL__N__0c2d3feb_36_flash_fwd_hdim128_bf16_split_sm80_cu_cf07d2ef_33176ignoreE)
_ZN72_INTERNAL_0c2d3feb_36_flash_fwd_hdim128_bf16_split_sm80_cu_cf07d2ef_33174cuda3std3__474_GLOBAL__N__0c2d3feb_36_flash_fwd_hdim128_bf16_split_sm80_cu_cf07d2ef_33176ignoreE:
	.zero		1
	.type		_ZN72_INTERNAL_0c2d3feb_36_flash_fwd_hdim128_bf16_split_sm80_cu_cf07d2ef_33174cute7productE,@object
	.size		_ZN72_INTERNAL_0c2d3feb_36_flash_fwd_hdim128_bf16_split_sm80_cu_cf07d2ef_33174cute7productE,(_ZN72_INTERNAL_0c2d3feb_36_flash_fwd_hdim128_bf16_split_sm80_cu_cf07d2ef_33174cuda3std3__45__cpo3endE - _ZN72_INTERNAL_0c2d3feb_36_flash_fwd_hdim128_bf16_split_sm80_cu_cf07d2ef_33174cute7productE)
_ZN72_INTERNAL_0c2d3feb_36_flash_fwd_hdim128_bf16_split_sm80_cu_cf07d2ef_33174cute7productE:
	.zero		1
	.type		_ZN72_INTERNAL_0c2d3feb_36_flash_fwd_hdim128_bf16_split_sm80_cu_cf07d2ef_33174cuda3std3__45__cpo3endE,@object
	.size		_ZN72_INTERNAL_0c2d3feb_36_flash_fwd_hdim128_bf16_split_sm80_cu_cf07d2ef_33174cuda3std3__45__cpo3endE,(_ZN72_INTERNAL_0c2d3feb_36_flash_fwd_hdim128_bf16_split_sm80_cu_cf07d2ef_33174cuda3std3__419piecewise_constructE - _ZN72_INTERNAL_0c2d3feb_36_flash_fwd_hdim128_bf16_split_sm80_cu_cf07d2ef_33174cuda3std3__45__cpo3endE)
_ZN72_INTERNAL_0c2d3feb_36_flash_fwd_hdim128_bf16_split_sm80_cu_cf07d2ef_33174cuda3std3__45__cpo3endE:
	.zero		1
	.type		_ZN72_INTERNAL_0c2d3feb_36_flash_fwd_hdim128_bf16_split_sm80_cu_cf07d2ef_33174cuda3std3__419piecewise_constructE,@object
	.size		_ZN72_INTERNAL_0c2d3feb_36_flash_fwd_hdim128_bf16_split_sm80_cu_cf07d2ef_33174cuda3std3__419piecewise_constructE,(_ZN72_INTERNAL_0c2d3feb_36_flash_fwd_hdim128_bf16_split_sm80_cu_cf07d2ef_33174cuda3std3__45__cpo4cendE - _ZN72_INTERNAL_0c2d3feb_36_flash_fwd_hdim128_bf16_split_sm80_cu_cf07d2ef_33174cuda3std3__419piecewise_constructE)
_ZN72_INTERNAL_0c2d3feb_36_flash_fwd_hdim128_bf16_split_sm80_cu_cf07d2ef_33174cuda3std3__419piecewise_constructE:
	.zero		1
	.type		_ZN72_INTERNAL_0c2d3feb_36_flash_fwd_hdim128_bf16_split_sm80_cu_cf07d2ef_33174cuda3std3__45__cpo4cendE,@object
	.size		_ZN72_INTERNAL_0c2d3feb_36_flash_fwd_hdim128_bf16_split_sm80_cu_cf07d2ef_33174cuda3std3__45__cpo4cendE,(_ZN72_INTERNAL_0c2d3feb_36_flash_fwd_hdim128_bf16_split_sm80_cu_cf07d2ef_33174cuda3std6ranges3__45__cpo4swapE - _ZN72_INTERNAL_0c2d3feb_36_flash_fwd_hdim128_bf16_split_sm80_cu_cf07d2ef_33174cuda3std3__45__cpo4cendE)
_ZN72_INTERNAL_0c2d3feb_36_flash_fwd_hdim128_bf16_split_sm80_cu_cf07d2ef_33174cuda3std3__45__cpo4cendE:
	.zero		1
	.type		_ZN72_INTERNAL_0c2d3feb_36_flash_fwd_hdim128_bf16_split_sm80_cu_cf07d2ef_33174cuda3std6ranges3__45__cpo4swapE,@object
	.size		_ZN72_INTERNAL_0c2d3feb_36_flash_fwd_hdim128_bf16_split_sm80_cu_cf07d2ef_33174cuda3std6ranges3__45__cpo4swapE,(.L_7 - _ZN72_INTERNAL_0c2d3feb_36_flash_fwd_hdim128_bf16_split_sm80_cu_cf07d2ef_33174cuda3std6ranges3__45__cpo4swapE)
_ZN72_INTERNAL_0c2d3feb_36_flash_fwd_hdim128_bf16_split_sm80_cu_cf07d2ef_33174cuda3std6ranges3__45__cpo4swapE:
	.zero		1
.L_7:


//--------------------- .nv.constant0._ZN7cutlass13device_kernelIN5flash19enable_sm80_to_sm89INS1_16FlashAttnFwdSm80INS1_25CollectiveMainloopFwdSm80ILi8ELi1ELb1EN4cute5tupleIJNS5_1CILi128EEES8_S8_EEELi128ENS_10bfloat16_tEfNS_4arch4Sm80ELb0ELb0ELb0ELb0ELb0ELb0ELb1ELb1EEENS1_21CollectiveEpilogueFwdIS9_NS6_IJNS7_ILi1EEESF_SF_EEESA_SC_Li256ELb0ELb1ELb1ELb0EEENS1_19SingleTileSchedulerILb0ELb1ELb1ELi128EEEEEEEEEvNT_6ParamsE --------------------------
	.section	.nv.constant0._ZN7cutlass13device_kernelIN5flash19enable_sm80_to_sm89INS1_16FlashAttnFwdSm80INS1_25CollectiveMainloopFwdSm80ILi8ELi1ELb1EN4cute5tupleIJNS5_1CILi128EEES8_S8_EEELi128ENS_10bfloat16_tEfNS_4arch4Sm80ELb0ELb0ELb0ELb0ELb0ELb0ELb1ELb1EEENS1_21CollectiveEpilogueFwdIS9_NS6_IJNS7_ILi1EEESF_SF_EEESA_SC_Li256ELb0ELb1ELb1ELb0EEENS1_19SingleTileSchedulerILb0ELb1ELb1ELi128EEEEEEEEEvNT_6ParamsE,"a",@progbits
	.sectionflags	@""
	.align	4
.nv.constant0._ZN7cutlass13device_kernelIN5flash19enable_sm80_to_sm89INS1_16FlashAttnFwdSm80INS1_25CollectiveMainloopFwdSm80ILi8ELi1ELb1EN4cute5tupleIJNS5_1CILi128EEES8_S8_EEELi128ENS_10bfloat16_tEfNS_4arch4Sm80ELb0ELb0ELb0ELb0ELb0ELb0ELb1ELb1EEENS1_21CollectiveEpilogueFwdIS9_NS6_IJNS7_ILi1EEESF_SF_EEESA_SC_Li256ELb0ELb1ELb1ELb0EEENS1_19SingleTileSchedulerILb0ELb1ELb1ELi128EEEEEEEEEvNT_6ParamsE:
	.zero		1576


//--------------------- .nv.constant0._ZN7cutlass13device_kernelIN5flash19enable_sm80_to_sm89INS1_16FlashAttnFwdSm80INS1_25CollectiveMainloopFwdSm80ILi8ELi1ELb1EN4cute5tupleIJNS5_1CILi128EEENS7_ILi96EEES8_EEELi128ENS_10bfloat16_tEfNS_4arch4Sm80ELb0ELb1ELb0ELb0ELb0ELb0ELb1ELb1EEENS1_21CollectiveEpilogueFwdINS6_IJS8_S8_S9_EEENS6_IJNS7_ILi1EEESH_SH_EEESB_SD_Li256ELb0ELb1ELb1ELb0EEENS1_19SingleTileSchedulerILb0ELb1ELb1ELi128EEEEEEEEEvNT_6ParamsE --------------------------
	.section	.nv.constant0._ZN7cutlass13device_kernelIN5flash19enable_sm80_to_sm89INS1_16FlashAttnFwdSm80INS1_25CollectiveMainloopFwdSm80ILi8ELi1ELb1EN4cute5tupleIJNS5_1CILi128EEENS7_ILi96EEES8_EEELi128ENS_10bfloat16_tEfNS_4arch4Sm80ELb0ELb1ELb0ELb0ELb0ELb0ELb1ELb1EEENS1_21CollectiveEpilogueFwdINS6_IJS8_S8_S9_EEENS6_IJNS7_ILi1EEESH_SH_EEESB_SD_Li256ELb0ELb1ELb1ELb0EEENS1_19SingleTileSchedulerILb0ELb1ELb1ELi128EEEEEEEEEvNT_6ParamsE,"a",@progbits
	.sectionflags	@""
	.align	4
.nv.constant0._ZN7cutlass13device_kernelIN5flash19enable_sm80_to_sm89INS1_16FlashAttnFwdSm80INS1_25CollectiveMainloopFwdSm80ILi8ELi1ELb1EN4cute5tupleIJNS5_1CILi128EEENS7_ILi96EEES8_EEELi128ENS_10bfloat16_tEfNS_4arch4Sm80ELb0ELb1ELb0ELb0ELb0ELb0ELb1ELb1EEENS1_21CollectiveEpilogueFwdINS6_IJS8_S8_S9_EEENS6_IJNS7_ILi1EEESH_SH_EEESB_SD_Li256ELb0ELb1ELb1ELb0EEENS1_19SingleTileSchedulerILb0ELb1ELb1ELi128EEEEEEEEEvNT_6ParamsE:
	.zero		1576


//--------------------- .nv.constant0._ZN7cutlass13device_kernelIN5flash19enable_sm80_to_sm89INS1_16FlashAttnFwdSm80INS1_25CollectiveMainloopFwdSm80ILi8ELi1ELb1EN4cute5tupleIJNS5_1CILi128EEES8_S8_EEELi128ENS_10bfloat16_tEfNS_4arch4Sm80ELb1ELb0ELb0ELb0ELb0ELb0ELb1ELb1EEENS1_21CollectiveEpilogueFwdIS9_NS6_IJNS7_ILi1EEESF_SF_EEESA_SC_Li256ELb0ELb1ELb1ELb0EEENS1_30DynamicPersistentTileSchedulerILi256ELi256ELb1ELb1ELb0EEEEEEEEEvNT_6ParamsE --------------------------
	.section	.nv.constant0._ZN7cutlass13device_kernelIN5flash19enable_sm80_to_sm89INS1_16FlashAttnFwdSm80INS1_25CollectiveMainloopFwdSm80ILi8ELi1ELb1EN4cute5tupleIJNS5_1CILi128EEES8_S8_EEELi128ENS_10bfloat16_tEfNS_4arch4Sm80ELb1ELb0ELb0ELb0ELb0ELb0ELb1ELb1EEENS1_21CollectiveEpilogueFwdIS9_NS6_IJNS7_ILi1EEESF_SF_EEESA_SC_Li256ELb0ELb1ELb1ELb0EEENS1_30DynamicPersistentTileSchedulerILi256ELi256ELb1ELb1ELb0EEEEEEEEEvNT_6ParamsE,"a",@progbits
	.sectionflags	@""
	.align	4
.nv.constant0._ZN7cutlass13device_kernelIN5flash19enable_sm80_to_sm89INS1_16FlashAttnFwdSm80INS1_25CollectiveMainloopFwdSm80ILi8ELi1ELb1EN4cute5tupleIJNS5_1CILi128EEES8_S8_EEELi128ENS_10bfloat16_tEfNS_4arch4Sm80ELb1ELb0ELb0ELb0ELb0ELb0ELb1ELb1EEENS1_21CollectiveEpilogueFwdIS9_NS6_IJNS7_ILi1EEESF_SF_EEESA_SC_Li256ELb0ELb1ELb1ELb0EEENS1_30DynamicPersistentTileSchedulerILi256ELi256ELb1ELb1ELb0EEEEEEEEEvNT_6ParamsE:
	.zero		1592


//--------------------- .nv.constant0._ZN7cutlass13device_kernelIN5flash19enable_sm80_to_sm89INS1_16FlashAttnFwdSm80INS1_25CollectiveMainloopFwdSm80ILi4ELi1ELb0EN4cute5tupleIJNS5_1CILi128EEENS7_ILi64EEES8_EEELi128ENS_10bfloat16_tEfNS_4arch4Sm80ELb0ELb0ELb0ELb0ELb0ELb0ELb1ELb1EEENS1_21CollectiveEpilogueFwdINS6_IJS8_S8_S9_EEENS6_IJNS7_ILi1EEESH_SH_EEESB_SD_Li128ELb0ELb1ELb1ELb0EEENS1_19SingleTileSchedulerILb0ELb1ELb1ELi128EEEEEEEEEvNT_6ParamsE --------------------------
	.section	.nv.constant0._ZN7cutlass13device_kernelIN5flash19enable_sm80_to_sm89INS1_16FlashAttnFwdSm80INS1_25CollectiveMainloopFwdSm80ILi4ELi1ELb0EN4cute5tupleIJNS5_1CILi128EEENS7_ILi64EEES8_EEELi128ENS_10bfloat16_tEfNS_4arch4Sm80ELb0ELb0ELb0ELb0ELb0ELb0ELb1ELb1EEENS1_21CollectiveEpilogueFwdINS6_IJS8_S8_S9_EEENS6_IJNS7_ILi1EEESH_SH_EEESB_SD_Li128ELb0ELb1ELb1ELb0EEENS1_19SingleTileSchedulerILb0ELb1ELb1ELi128EEEEEEEEEvNT_6ParamsE,"a",@progbits
	.sectionflags	@""
	.align	4
.nv.constant0._ZN7cutlass13device_kernelIN5flash19enable_sm80_to_sm89INS1_16FlashAttnFwdSm80INS1_25CollectiveMainloopFwdSm80ILi4ELi1ELb0EN4cute5tupleIJNS5_1CILi128EEENS7_ILi64EEES8_EEELi128ENS_10bfloat16_tEfNS_4arch4Sm80ELb0ELb0ELb0ELb0ELb0ELb0ELb1ELb1EEENS1_21CollectiveEpilogueFwdINS6_IJS8_S8_S9_EEENS6_IJNS7_ILi1EEESH_SH_EEESB_SD_Li128ELb0ELb1ELb1ELb0EEENS1_19SingleTileSchedulerILb0ELb1ELb1ELi128EEEEEEEEEvNT_6ParamsE:
	.zero		1576


//--------------------- .nv.constant0._ZN7cutlass13device_kernelIN5flash19enable_sm80_to_sm89INS1_16FlashAttnFwdSm80INS1_25CollectiveMainloopFwdSm80ILi8ELi1ELb1EN4cute5tupleIJNS5_1CILi128EEENS7_ILi112EEES8_EEELi128ENS_10bfloat16_tEfNS_4arch4Sm80ELb0ELb0ELb0ELb1ELb0ELb0ELb1ELb1EEENS1_21CollectiveEpilogueFwdINS6_IJS8_S8_S9_EEENS6_IJNS7_ILi1EEESH_SH_EEESB_SD_Li256ELb1ELb1ELb1ELb0EEENS1_36VarlenDynamicPersistentTileSchedulerILi128ELi112ELi256ELi256ELb1ELb1ELb0ELb0ELb1ELb1EEEEEEEEEvNT_6ParamsE --------------------------
	.section	.nv.constant0._ZN7cutlass13device_kernelIN5flash19enable_sm80_to_sm89INS1_16FlashAttnFwdSm80INS1_25CollectiveMainloopFwdSm80ILi8ELi1ELb1EN4cute5tupleIJNS5_1CILi128EEENS7_ILi112EEES8_EEELi128ENS_10bfloat16_tEfNS_4arch4Sm80ELb0ELb0ELb0ELb1ELb0ELb0ELb1ELb1EEENS1_21CollectiveEpilogueFwdINS6_IJS8_S8_S9_EEENS6_IJNS7_ILi1EEESH_SH_EEESB_SD_Li256ELb1ELb1ELb1ELb0EEENS1_36VarlenDynamicPersistentTileSchedulerILi128ELi112ELi256ELi256ELb1ELb1ELb0ELb0ELb1ELb1EEEEEEEEEvNT_6ParamsE,"a",@progbits
	.sectionflags	@""
	.align	4
.nv.constant0._ZN7cutlass13device_kernelIN5flash19enable_sm80_to_sm89INS1_16FlashAttnFwdSm80INS1_25CollectiveMainloopFwdSm80ILi8ELi1ELb1EN4cute5tupleIJNS5_1CILi128EEENS7_ILi112EEES8_EEELi128ENS_10bfloat16_tEfNS_4arch4Sm80ELb0ELb0ELb0ELb1ELb0ELb0ELb1ELb1EEENS1_21CollectiveEpilogueFwdINS6_IJS8_S8_S9_EEENS6_IJNS7_ILi1EEESH_SH_EEESB_SD_Li256ELb1ELb1ELb1ELb0EEENS1_36VarlenDynamicPersistentTileSchedulerILi128ELi112ELi256ELi256ELb1ELb1ELb0ELb0ELb1ELb1EEEEEEEEEvNT_6ParamsE:
	.zero		1608


//--------------------- .nv.constant0._ZN7cutlass13device_kernelIN5flash19enable_sm80_to_sm89INS1_16FlashAttnFwdSm80INS1_25CollectiveMainloopFwdSm80ILi8ELi1ELb1EN4cute5tupleIJNS5_1CILi128EEENS7_ILi112EEES8_EEELi128ENS_10bfloat16_tEfNS_4arch4Sm80ELb0ELb0ELb0ELb1ELb0ELb1ELb1ELb1EEENS1_21CollectiveEpilogueFwdINS6_IJS8_S8_S9_EEENS6_IJNS7_ILi1EEESH_SH_EEESB_SD_Li256ELb1ELb1ELb1ELb0EEENS1_36VarlenDynamicPersistentTileSchedulerILi128ELi112ELi256ELi256ELb1ELb1ELb0ELb0ELb1ELb1EEEEEEEEEvNT_6ParamsE --------------------------
	.section	.nv.constant0._ZN7cutlass13device_kernelIN5flash19enable_sm80_to_sm89INS1_16FlashAttnFwdSm80INS1_25CollectiveMainloopFwdSm80ILi8ELi1ELb1EN4cute5tupleIJNS5_1CILi128EEENS7_ILi112EEES8_EEELi128ENS_10bfloat16_tEfNS_4arch4Sm80ELb0ELb0ELb0ELb1ELb0ELb1ELb1ELb1EEENS1_21CollectiveEpilogueFwdINS6_IJS8_S8_S9_EEENS6_IJNS7_ILi1EEESH_SH_EEESB_SD_Li256ELb1ELb1ELb1ELb0EEENS1_36VarlenDynamicPersistentTileSchedulerILi128ELi112ELi256ELi256ELb1ELb1ELb0ELb0ELb1ELb1EEEEEEEEEvNT_6ParamsE,"a",@progbits
	.sectionflags	@""
	.align	4
.nv.constant0._ZN7cutlass13device_kernelIN5flash19enable_sm80_to_sm89INS1_16FlashAttnFwdSm80INS1_25CollectiveMainloopFwdSm80ILi8ELi1ELb1EN4cute5tupleIJNS5_1CILi128EEENS7_ILi112EEES8_EEELi128ENS_10bfloat16_tEfNS_4arch4Sm80ELb0ELb0ELb0ELb1ELb0ELb1ELb1ELb1EEENS1_21CollectiveEpilogueFwdINS6_IJS8_S8_S9_EEENS6_IJNS7_ILi1EEESH_SH_EEESB_SD_Li256ELb1ELb1ELb1ELb0EEENS1_36VarlenDynamicPersistentTileSchedulerILi128ELi112ELi256ELi256ELb1ELb1ELb0ELb0ELb1ELb1EEEEEEEEEvNT_6ParamsE:
	.zero		1608


//--------------------- .nv.constant0._ZN7cutlass13device_kernelIN5flash19enable_sm80_to_sm89INS1_16FlashAttnFwdSm80INS1_25CollectiveMainloopFwdSm80ILi4ELi1ELb0EN4cute5tupleIJNS5_1CILi128EEENS7_ILi48EEES8_EEELi128ENS_10bfloat16_tEfNS_4arch4Sm80ELb0ELb1ELb0ELb0ELb0ELb0ELb1ELb1EEENS1_21CollectiveEpilogueFwdINS6_IJS8_S8_S9_EEENS6_IJNS7_ILi1EEESH_SH_EEESB_SD_Li128ELb0ELb1ELb1ELb0EEENS1_19SingleTileSchedulerILb0ELb1ELb1ELi128EEEEEEEEEvNT_6ParamsE --------------------------
	.section	.nv.constant0._ZN7cutlass13device_kernelIN5flash19enable_sm80_to_sm89INS1_16FlashAttnFwdSm80INS1_25CollectiveMainloopFwdSm80ILi4ELi1ELb0EN4cute5tupleIJNS5_1CILi128EEENS7_ILi48EEES8_EEELi128ENS_10bfloat16_tEfNS_4arch4Sm80ELb0ELb1ELb0ELb0ELb0ELb0ELb1ELb1EEENS1_21CollectiveEpilogueFwdINS6_IJS8_S8_S9_EEENS6_IJNS7_ILi1EEESH_SH_EEESB_SD_Li128ELb0ELb1ELb1ELb0EEENS1_19SingleTileSchedulerILb0ELb1ELb1ELi128EEEEEEEEEvNT_6ParamsE,"a",@progbits
	.sectionflags	@""
	.align	4
.nv.constant0._ZN7cutlass13device_kernelIN5flash19enable_sm80_to_sm89INS1_16FlashAttnFwdSm80INS1_25CollectiveMainloopFwdSm80ILi4ELi1ELb0EN4cute5tupleIJNS5_1CILi128EEENS7_ILi48EEES8_EEELi128ENS_10bfloat16_tEfNS_4arch4Sm80ELb0ELb1ELb0ELb0ELb0ELb0ELb1ELb1EEENS1_21CollectiveEpilogueFwdINS6_IJS8_S8_S9_EEENS6_IJNS7_ILi1EEESH_SH_EEESB_SD_Li128ELb0ELb1ELb1ELb0EEENS1_19SingleTileSchedulerILb0ELb1ELb1ELi128EEEEEEEEEvNT_6ParamsE:
	.zero		1576


//--------------------- .nv.constant0._ZN7cutlass13device_kernelIN5flash19enable_sm80_to_sm89INS1_16FlashAttnFwdSm80INS1_25CollectiveMainloopFwdSm80ILi8ELi1ELb1EN4cute5tupleIJNS5_1CILi128EEENS7_ILi96EEES8_EEELi128ENS_10bfloat16_tEfNS_4arch4Sm80ELb0ELb1ELb0ELb1ELb0ELb0ELb1ELb1EEENS1_21CollectiveEpilogueFwdINS6_IJS8_S8_S9_EEENS6_IJNS7_ILi1EEESH_SH_EEESB_SD_Li256ELb1ELb1ELb1ELb0EEENS1_36VarlenDynamicPersistentTileSchedulerILi128ELi96ELi256ELi256ELb1ELb1ELb0ELb1ELb0ELb1EEEEEEEEEvNT_6ParamsE --------------------------
	.section	.nv.constant0._ZN7cutlass13device_kernelIN5flash19enable_sm80_to_sm89INS1_16FlashAttnFwdSm80INS1_25CollectiveMainloopFwdSm80ILi8ELi1ELb1EN4cute5tupleIJNS5_1CILi128EEENS7_ILi96EEES8_EEELi128ENS_10bfloat16_tEfNS_4arch4Sm80ELb0ELb1ELb0ELb1ELb0ELb0ELb1ELb1EEENS1_21CollectiveEpilogueFwdINS6_IJS8_S8_S9_EEENS6_IJNS7_ILi1EEESH_SH_EEESB_SD_Li256ELb1ELb1ELb1ELb0EEENS1_36VarlenDynamicPersistentTileSchedulerILi128ELi96ELi256ELi256ELb1ELb1ELb0ELb1ELb0ELb1EEEEEEEEEvNT_6ParamsE,"a",@progbits
	.sectionflags	@""
	.align	4
.nv.constant0._ZN7cutlass13device_kernelIN5flash19enable_sm80_to_sm89INS1_16FlashAttnFwdSm80INS1_25CollectiveMainloopFwdSm80ILi8ELi1ELb1EN4cute5tupleIJNS5_1CILi128EEENS7_ILi96EEES8_EEELi128ENS_10bfloat16_tEfNS_4arch4Sm80ELb0ELb1ELb0ELb1ELb0ELb0ELb1ELb1EEENS1_21CollectiveEpilogueFwdINS6_IJS8_S8_S9_EEENS6_IJNS7_ILi1EEESH_SH_EEESB_SD_Li256ELb1ELb1ELb1ELb0EEENS1_36VarlenDynamicPersistentTileSchedulerILi128ELi96ELi256ELi256ELb1ELb1ELb0ELb1ELb0ELb1EEEEEEEEEvNT_6ParamsE:
	.zero		1608


//--------------------- .nv.constant0._ZN7cutlass13device_kernelIN5flash19enable_sm80_to_sm89INS1_16FlashAttnFwdSm80INS1_25CollectiveMainloopFwdSm80ILi8ELi1ELb1EN4cute5tupleIJNS5_1CILi128EEENS7_ILi96EEES8_EEELi128ENS_10bfloat16_tEfNS_4arch4Sm80ELb0ELb1ELb0ELb1ELb0ELb1ELb1ELb1EEENS1_21CollectiveEpilogueFwdINS6_IJS8_S8_S9_EEENS6_IJNS7_ILi1EEESH_SH_EEESB_SD_Li256ELb1ELb1ELb1ELb0EEENS1_36VarlenDynamicPersistentTileSchedulerILi128ELi96ELi256ELi256ELb1ELb1ELb0ELb1ELb0ELb1EEEEEEEEEvNT_6ParamsE --------------------------
	.section	.nv.constant0._ZN7cutlass13device_kernelIN5flash19enable_sm80_to_sm89INS1_16FlashAttnFwdSm80INS1_25CollectiveMainloopFwdSm80ILi8ELi1ELb1EN4cute5tupleIJNS5_1CILi128EEENS7_ILi96EEES8_EEELi128ENS_10bfloat16_tEfNS_4arch4Sm80ELb0ELb1ELb0ELb1ELb0ELb1ELb1ELb1EEENS1_21CollectiveEpilogueFwdINS6_IJS8_S8_S9_EEENS6_IJNS7_ILi1EEESH_SH_EEESB_SD_Li256ELb1ELb1ELb1ELb0EEENS1_36VarlenDynamicPersistentTileSchedulerILi128ELi96ELi256ELi256ELb1ELb1ELb0ELb1ELb0ELb1EEEEEEEEEvNT_6ParamsE,"a",@progbits
	.sectionflags	@""
	.align	4
.nv.constant0._ZN7cutlass13device_kernelIN5flash19enable_sm80_to_sm89INS1_16FlashAttnFwdSm80INS1_25CollectiveMainloopFwdSm80ILi8ELi1ELb1EN4cute5tupleIJNS5_1CILi128EEENS7_ILi96EEES8_EEELi128ENS_10bfloat16_tEfNS_4arch4Sm80ELb0ELb1ELb0ELb1ELb0ELb1ELb1ELb1EEENS1_21CollectiveEpilogueFwdINS6_IJS8_S8_S9_EEENS6_IJNS7_ILi1EEESH_SH_EEESB_SD_Li256ELb1ELb1ELb1ELb0EEENS1_36VarlenDynamicPersistentTileSchedulerILi128ELi96ELi256ELi256ELb1ELb1ELb0ELb1ELb0ELb1EEEEEEEEEvNT_6ParamsE:
	.zero		1608


//--------------------- .nv.constant0._ZN7cutlass13device_kernelIN5flash19enable_sm80_to_sm89INS1_16FlashAttnFwdSm80INS1_25CollectiveMainloopFwdSm80ILi4ELi1ELb0EN4cute5tupleIJNS5_1CILi128EEENS7_ILi64EEES8_EEELi128ENS_10bfloat16_tEfNS_4arch4Sm80ELb1ELb0ELb0ELb0ELb0ELb0ELb1ELb1EEENS1_21CollectiveEpilogueFwdINS6_IJS8_S8_S9_EEENS6_IJNS7_ILi1EEESH_SH_EEESB_SD_Li128ELb0ELb1ELb1ELb0EEENS1_30DynamicPersistentTileSchedulerILi128ELi128ELb1ELb1ELb0EEEEEEEEEvNT_6ParamsE --------------------------
	.section	.nv.constant0._ZN7cutlass13device_kernelIN5flash19enable_sm80_to_sm89INS1_16FlashAttnFwdSm80INS1_25CollectiveMainloopFwdSm80ILi4ELi1ELb0EN4cute5tupleIJNS5_1CILi128EEENS7_ILi64EEES8_EEELi128ENS_10bfloat16_tEfNS_4arch4Sm80ELb1ELb0ELb0ELb0ELb0ELb0ELb1ELb1EEENS1_21CollectiveEpilogueFwdINS6_IJS8_S8_S9_EEENS6_IJNS7_ILi1EEESH_SH_EEESB_SD_Li128ELb0ELb1ELb1ELb0EEENS1_30DynamicPersistentTileSchedulerILi128ELi128ELb1ELb1ELb0EEEEEEEEEvNT_6ParamsE,"a",@progbits
	.sectionflags	@""
	.align	4
.nv.constant0._ZN7cutlass13device_kernelIN5flash19enable_sm80_to_sm89INS1_16FlashAttnFwdSm80INS1_25CollectiveMainloopFwdSm80ILi4ELi1ELb0EN4cute5tupleIJNS5_1CILi128EEENS7_ILi64EEES8_EEELi128ENS_10bfloat16_tEfNS_4arch4Sm80ELb1ELb0ELb0ELb0ELb0ELb0ELb1ELb1EEENS1_21CollectiveEpilogueFwdINS6_IJS8_S8_S9_EEENS6_IJNS7_ILi1EEESH_SH_EEESB_SD_Li128ELb0ELb1ELb1ELb0EEENS1_30DynamicPersistentTileSchedulerILi128ELi128ELb1ELb1ELb0EEEEEEEEEvNT_6ParamsE:
	.zero		1592


//--------------------- .nv.constant0._ZN7cutlass13device_kernelIN5flash19enable_sm80_to_sm89INS1_16FlashAttnFwdSm80INS1_25CollectiveMainloopFwdSm80ILi8ELi1ELb1EN4cute5tupleIJNS5_1CILi128EEENS7_ILi112EEES8_EEELi128ENS_10bfloat16_tEfNS_4arch4Sm80ELb1ELb0ELb0ELb1ELb0ELb0ELb1ELb1EEENS1_21CollectiveEpilogueFwdINS6_IJS8_S8_S9_EEENS6_IJNS7_ILi1EEESH_SH_EEESB_SD_Li256ELb1ELb1ELb1ELb0EEENS1_36VarlenDynamicPersistentTileSchedulerILi128ELi112ELi256ELi256ELb1ELb1ELb0ELb1ELb1ELb1EEEEEEEEEvNT_6ParamsE --------------------------
	.section	.nv.constant0._ZN7cutlass13device_kernelIN5flash19enable_sm80_to_sm89INS1_16FlashAttnFwdSm80INS1_25CollectiveMainloopFwdSm80ILi8ELi1ELb1EN4cute5tupleIJNS5_1CILi128EEENS7_ILi112EEES8_EEELi128ENS_10bfloat16_tEfNS_4arch4Sm80ELb1ELb0ELb0ELb1ELb0ELb0ELb1ELb1EEENS1_21CollectiveEpilogueFwdINS6_IJS8_S8_S9_EEENS6_IJNS7_ILi1EEESH_SH_EEESB_SD_Li256ELb1ELb1ELb1ELb0EEENS1_36VarlenDynamicPersistentTileSchedulerILi128ELi112ELi256ELi256ELb1ELb1ELb0ELb1ELb1ELb1EEEEEEEEEvNT_6ParamsE,"a",@progbits
	.sectionflags	@""
	.align	4
.nv.constant0._ZN7cutlass13device_kernelIN5flash19enable_sm80_to_sm89INS1_16FlashAttnFwdSm80INS1_25CollectiveMainloopFwdSm80ILi8ELi1ELb1EN4cute5tupleIJNS5_1CILi128EEENS7_ILi112EEES8_EEELi128ENS_10bfloat16_tEfNS_4arch4Sm80ELb1ELb0ELb0ELb1ELb0ELb0ELb1ELb1EEENS1_21CollectiveEpilogueFwdINS6_IJS8_S8_S9_EEENS6_IJNS7_ILi1EEESH_SH_EEESB_SD_Li256ELb1ELb1ELb1ELb0EEENS1_36VarlenDynamicPersistentTileSchedulerILi128ELi112ELi256ELi256ELb1ELb1ELb0ELb1ELb1ELb1EEEEEEEEEvNT_6ParamsE:
	.zero		1608


//--------------------- .nv.constant0._ZN7cutlass13device_kernelIN5flash19enable_sm80_to_sm89INS1_16FlashAttnFwdSm80INS1_25CollectiveMainloopFwdSm80ILi8ELi1ELb1EN4cute5tupleIJNS5_1CILi128EEENS7_ILi112EEES8_EEELi128ENS_10bfloat16_tEfNS_4arch4Sm80ELb1ELb0ELb0ELb1ELb0ELb1ELb1ELb1EEENS1_21CollectiveEpilogueFwdINS6_IJS8_S8_S9_EEENS6_IJNS7_ILi1EEESH_SH_EEESB_SD_Li256ELb1ELb1ELb1ELb0EEENS1_36VarlenDynamicPersistentTileSchedulerILi128ELi112ELi256ELi256ELb1ELb1ELb0ELb1ELb1ELb1EEEEEEEEEvNT_6ParamsE --------------------------
	.section	.nv.constant0._ZN7cutlass13device_kernelIN5flash19enable_sm80_to_sm89INS1_16FlashAttnFwdSm80INS1_25CollectiveMainloopFwdSm80ILi8ELi1ELb1EN4cute5tupleIJNS5_1CILi128EEENS7_ILi112EEES8_EEELi128ENS_10bfloat16_tEfNS_4arch4Sm80ELb1ELb0ELb0ELb1ELb0ELb1ELb1ELb1EEENS1_21CollectiveEpilogueFwdINS6_IJS8_S8_S9_EEENS6_IJNS7_ILi1EEESH_SH_EEESB_SD_Li256ELb1ELb1ELb1ELb0EEENS1_36VarlenDynamicPersistentTileSchedulerILi128ELi112ELi256ELi256ELb1ELb1ELb0ELb1ELb1ELb1EEEEEEEEEvNT_6ParamsE,"a",@progbits
	.sectionflags	@""
	.align	4
.nv.constant0._ZN7cutlass13device_kernelIN5flash19enable_sm80_to_sm89INS1_16FlashAttnFwdSm80INS1_25CollectiveMainloopFwdSm80ILi8ELi1ELb1EN4cute5tupleIJNS5_1CILi128EEENS7_ILi112EEES8_EEELi128ENS_10bfloat16_tEfNS_4arch4Sm80ELb1ELb0ELb0ELb1ELb0ELb1ELb1ELb1EEENS1_21CollectiveEpilogueFwdINS6_IJS8_S8_S9_EEENS6_IJNS7_ILi1EEESH_SH_EEESB_SD_Li256ELb1ELb1ELb1ELb0EEENS1_36VarlenDynamicPersistentTileSchedulerILi128ELi112ELi256ELi256ELb1ELb1ELb0ELb1ELb1ELb1EEEEEEEEEvNT_6ParamsE:
	.zero		1608


//--------------------- SYMBOLS --------------------------

	.type		.nv.reservedSmem.offset0,@object
	.size		.nv.reservedSmem.offset0,0x4
